	.target	sm_90a

	.elftype	@"ET_EXEC"


//--------------------- .note.nv.tkinfo           --------------------------
	.section	.note.nv.tkinfo,"",@"SHT_NOTE"
	.sectionflags	@"SHF_NOTE_NV_TKINFO"
	.tkinfo
        /*0018*/ 	.word	0x00000002
        /*0030*/ 	.string	""
        /*0030*/ 	.string	"ptxas"
        /*0030*/ 	.string	"Cuda compilation tools, release 13.0, V13.0.88"
        /*0030*/ 	.string	"Build cuda_13.0.r13.0/compiler.36424714_0"
        /*0030*/ 	.string	"-v  -suppress-debug-info  -lineinfo  -arch sm_90a "



//--------------------- .note.nv.cuinfo           --------------------------
	.section	.note.nv.cuinfo,"",@"SHT_NOTE"
	.sectionflags	@"SHF_NOTE_NV_CUINFO"
        /*0018*/ 	.short	0x0002
        /*001a*/ 	.short	0x005a
        /*001c*/ 	.short	0x0082
	.zero		2


//--------------------- .nv.info                  --------------------------
	.section	.nv.info,"",@"SHT_CUDA_INFO"
	.align	4


	//----- nvinfo : EIATTR_REGCOUNT
	.align		4
        /*0000*/ 	.byte	0x04, 0x2f
        /*0002*/ 	.short	(.L_1 - .L_0)
	.align		4
.L_0:
        /*0004*/ 	.word	index@(matmul_kernel)
        /*0008*/ 	.word	0x00000080


	//----- nvinfo : EIATTR_FRAME_SIZE
	.align		4
.L_1:
        /*000c*/ 	.byte	0x04, 0x11
        /*000e*/ 	.short	(.L_3 - .L_2)
	.align		4
.L_2:
        /*0010*/ 	.word	index@(matmul_kernel)
        /*0014*/ 	.word	0x00000020


	//----- nvinfo : EIATTR_MIN_STACK_SIZE
	.align		4
.L_3:
        /*0018*/ 	.byte	0x04, 0x12
        /*001a*/ 	.short	(.L_5 - .L_4)
	.align		4
.L_4:
        /*001c*/ 	.word	index@(matmul_kernel)
        /*0020*/ 	.word	0x00000020
.L_5:


//--------------------- .nv.compat                --------------------------
	.section	.nv.compat,"",@"SHT_CUDA_COMPAT_INFO"
	.align	4
        /*0000*/ 	.byte	0x02, 0x09, 0x01, 0x00, 0x02, 0x02, 0x04, 0x00, 0x02, 0x05, 0x05, 0x00, 0x03, 0x07, 0x01, 0x01
        /*0010*/ 	.byte	0x02, 0x03, 0x00, 0x00, 0x02, 0x06, 0x01, 0x00, 0x04, 0x0b, 0x08, 0x00, 0x00, 0x00, 0x00, 0x00
        /*0020*/ 	.byte	0x00, 0x00, 0x00, 0x00


//--------------------- .nv.info.matmul_kernel    --------------------------
	.section	.nv.info.matmul_kernel,"",@"SHT_CUDA_INFO"
	.sectionflags	@""
	.align	4


	//----- nvinfo : EIATTR_CUDA_API_VERSION
	.align		4
        /*0000*/ 	.byte	0x04, 0x37
        /*0002*/ 	.short	(.L_7 - .L_6)
.L_6:
        /*0004*/ 	.word	0x00000082


	//----- nvinfo : EIATTR_KPARAM_INFO
	.align		4
.L_7:
        /*0008*/ 	.byte	0x04, 0x17
        /*000a*/ 	.short	(.L_9 - .L_8)
.L_8:
        /*000c*/ 	.word	0x00000000
        /*0010*/ 	.short	0x000d
        /*0012*/ 	.short	0x0048
        /*0014*/ 	.byte	0x00, 0xf4, 0x21, 0x00


	//----- nvinfo : EIATTR_KPARAM_INFO
	.align		4
.L_9:
        /*0018*/ 	.byte	0x04, 0x17
        /*001a*/ 	.short	(.L_11 - .L_10)
.L_10:
        /*001c*/ 	.word	0x00000000
        /*0020*/ 	.short	0x000c
        /*0022*/ 	.short	0x0040
        /*0024*/ 	.byte	0x00, 0xf4, 0x21, 0x00


	//----- nvinfo : EIATTR_KPARAM_INFO
	.align		4
.L_11:
        /*0028*/ 	.byte	0x04, 0x17
        /*002a*/ 	.short	(.L_13 - .L_12)
.L_12:
        /*002c*/ 	.word	0x00000000
        /*0030*/ 	.short	0x000b
        /*0032*/ 	.short	0x0038
        /*0034*/ 	.byte	0x00, 0xf0, 0x11, 0x00


	//----- nvinfo : EIATTR_KPARAM_INFO
	.align		4
.L_13:
        /*0038*/ 	.byte	0x04, 0x17
        /*003a*/ 	.short	(.L_15 - .L_14)
.L_14:
        /*003c*/ 	.word	0x00000000
        /*0040*/ 	.short	0x000a
        /*0042*/ 	.short	0x0034
        /*0044*/ 	.byte	0x00, 0xf0, 0x11, 0x00


	//----- nvinfo : EIATTR_KPARAM_INFO
	.align		4
.L_15:
        /*0048*/ 	.byte	0x04, 0x17
        /*004a*/ 	.short	(.L_17 - .L_16)
.L_16:
        /*004c*/ 	.word	0x00000000
        /*0050*/ 	.short	0x0009
        /*0052*/ 	.short	0x0030
        /*0054*/ 	.byte	0x00, 0xf0, 0x11, 0x00


	//----- nvinfo : EIATTR_KPARAM_INFO
	.align		4
.L_17:
        /*0058*/ 	.byte	0x04, 0x17
        /*005a*/ 	.short	(.L_19 - .L_18)
.L_18:
        /*005c*/ 	.word	0x00000000
        /*0060*/ 	.short	0x0008
        /*0062*/ 	.short	0x002c
        /*0064*/ 	.byte	0x00, 0xf0, 0x11, 0x00


	//----- nvinfo : EIATTR_KPARAM_INFO
	.align		4
.L_19:
        /*0068*/ 	.byte	0x04, 0x17
        /*006a*/ 	.short	(.L_21 - .L_20)
.L_20:
        /*006c*/ 	.word	0x00000000
        /*0070*/ 	.short	0x0007
        /*0072*/ 	.short	0x0028
        /*0074*/ 	.byte	0x00, 0xf0, 0x11, 0x00


	//----- nvinfo : EIATTR_KPARAM_INFO
	.align		4
.L_21:
        /*0078*/ 	.byte	0x04, 0x17
        /*007a*/ 	.short	(.L_23 - .L_22)
.L_22:
        /*007c*/ 	.word	0x00000000
        /*0080*/ 	.short	0x0006
        /*0082*/ 	.short	0x0024
        /*0084*/ 	.byte	0x00, 0xf0, 0x11, 0x00


	//----- nvinfo : EIATTR_KPARAM_INFO
	.align		4
.L_23:
        /*0088*/ 	.byte	0x04, 0x17
        /*008a*/ 	.short	(.L_25 - .L_24)
.L_24:
        /*008c*/ 	.word	0x00000000
        /*0090*/ 	.short	0x0005
        /*0092*/ 	.short	0x0020
        /*0094*/ 	.byte	0x00, 0xf0, 0x11, 0x00


	//----- nvinfo : EIATTR_KPARAM_INFO
	.align		4
.L_25:
        /*0098*/ 	.byte	0x04, 0x17
        /*009a*/ 	.short	(.L_27 - .L_26)
.L_26:
        /*009c*/ 	.word	0x00000000
        /*00a0*/ 	.short	0x0004
        /*00a2*/ 	.short	0x001c
        /*00a4*/ 	.byte	0x00, 0xf0, 0x11, 0x00


	//----- nvinfo : EIATTR_KPARAM_INFO
	.align		4
.L_27:
        /*00a8*/ 	.byte	0x04, 0x17
        /*00aa*/ 	.short	(.L_29 - .L_28)
.L_28:
        /*00ac*/ 	.word	0x00000000
        /*00b0*/ 	.short	0x0003
        /*00b2*/ 	.short	0x0018
        /*00b4*/ 	.byte	0x00, 0xf0, 0x11, 0x00


	//----- nvinfo : EIATTR_KPARAM_INFO
	.align		4
.L_29:
        /*00b8*/ 	.byte	0x04, 0x17
        /*00ba*/ 	.short	(.L_31 - .L_30)
.L_30:
        /*00bc*/ 	.word	0x00000000
        /*00c0*/ 	.short	0x0002
        /*00c2*/ 	.short	0x0010
        /*00c4*/ 	.byte	0x00, 0xf4, 0x21, 0x00


	//----- nvinfo : EIATTR_KPARAM_INFO
	.align		4
.L_31:
        /*00c8*/ 	.byte	0x04, 0x17
        /*00ca*/ 	.short	(.L_33 - .L_32)
.L_32:
        /*00cc*/ 	.word	0x00000000
        /*00d0*/ 	.short	0x0001
        /*00d2*/ 	.short	0x0008
        /*00d4*/ 	.byte	0x00, 0xf4, 0x21, 0x00


	//----- nvinfo : EIATTR_KPARAM_INFO
	.align		4
.L_33:
        /*00d8*/ 	.byte	0x04, 0x17
        /*00da*/ 	.short	(.L_35 - .L_34)
.L_34:
        /*00dc*/ 	.word	0x00000000
        /*00e0*/ 	.short	0x0000
        /*00e2*/ 	.short	0x0000
        /*00e4*/ 	.byte	0x00, 0xf4, 0x21, 0x00


	//----- nvinfo : EIATTR_SPARSE_MMA_MASK
	.align		4
.L_35:
        /*00e8*/ 	.byte	0x03, 0x50
        /*00ea*/ 	.short	0x0000


	//----- nvinfo : EIATTR_MAXREG_COUNT
	.align		4
        /*00ec*/ 	.byte	0x03, 0x1b
        /*00ee*/ 	.short	0x0080


	//----- nvinfo : EIATTR_NUM_BARRIERS
	.align		4
        /*00f0*/ 	.byte	0x02, 0x4c
        /*00f2*/ 	.byte	0x01
	.zero		1


	//----- nvinfo : EIATTR_ANNOTATIONS
	.align		4
        /*00f4*/ 	.byte	0x04, 0x55
        /*00f6*/ 	.short	(.L_37 - .L_36)


	//   ....[0]....
.L_36:
        /*00f8*/ 	.word	0x00000001
        /*00fc*/ 	.byte	0x50, 0x0d, 0x00, 0x00, 0x01, 0x00, 0x00, 0x00, 0xe0, 0x27, 0x00, 0x00, 0x01, 0x00, 0x00, 0x00
        /*010c*/ 	.byte	0x20, 0x28, 0x00, 0x00, 0x01, 0x00, 0x00, 0x00, 0x60, 0x28, 0x00, 0x00, 0x01, 0x00, 0x00, 0x00
        /*011c*/ 	.byte	0xa0, 0x28, 0x00, 0x00, 0x01, 0x00, 0x00, 0x00, 0x80, 0x29, 0x00, 0x00, 0x01, 0x00, 0x00, 0x00
        /*012c*/ 	.byte	0xc0, 0x29, 0x00, 0x00, 0x01, 0x00, 0x00, 0x00, 0x30, 0x32, 0x00, 0x00, 0x01, 0x00, 0x00, 0x00
        /*013c*/ 	.byte	0x60, 0x34, 0x00, 0x00, 0x01, 0x00, 0x00, 0x00, 0x10, 0x35, 0x00, 0x00, 0x01, 0x00, 0x00, 0x00
        /*014c*/ 	.byte	0xc0, 0x35, 0x00, 0x00, 0x01, 0x00, 0x00, 0x00, 0x70, 0x36, 0x00, 0x00, 0x01, 0x00, 0x00, 0x00
        /*015c*/ 	.byte	0x20, 0x37, 0x00, 0x00, 0x01, 0x00, 0x00, 0x00, 0xf0, 0x3e, 0x00, 0x00


	//----- nvinfo : EIATTR_MERCURY_ISA_VERSION
	.align		4
.L_37:
        /*0168*/ 	.byte	0x03, 0x5f
        /*016a*/ 	.short	0x0101


	//----- nvinfo : EIATTR_EXIT_INSTR_OFFSETS
	.align		4
        /*016c*/ 	.byte	0x04, 0x1c
        /*016e*/ 	.short	(.L_39 - .L_38)


	//   ....[0]....
.L_38:
        /*0170*/ 	.word	0x00005f20


	//   ....[1]....
        /*0174*/ 	.word	0x00005f40


	//----- nvinfo : EIATTR_REQNTID
	.align		4
.L_39:
        /*0178*/ 	.byte	0x04, 0x10
        /*017a*/ 	.short	(.L_41 - .L_40)
.L_40:
        /*017c*/ 	.word	0x00000200
        /*0180*/ 	.word	0x00000001
        /*0184*/ 	.word	0x00000001


	//----- nvinfo : EIATTR_CBANK_PARAM_SIZE
	.align		4
.L_41:
        /*0188*/ 	.byte	0x03, 0x19
        /*018a*/ 	.short	0x0050


	//----- nvinfo : EIATTR_PARAM_CBANK
	.align		4
        /*018c*/ 	.byte	0x04, 0x0a
        /*018e*/ 	.short	(.L_43 - .L_42)
	.align		4
.L_42:
        /*0190*/ 	.word	index@(.nv.constant0.matmul_kernel)
        /*0194*/ 	.short	0x0210
        /*0196*/ 	.short	0x0050


	//----- nvinfo : EIATTR_SW_WAR
	.align		4
.L_43:
        /*0198*/ 	.byte	0x04, 0x36
        /*019a*/ 	.short	(.L_45 - .L_44)
.L_44:
        /*019c*/ 	.word	0x00000008
.L_45:


//--------------------- .nv.callgraph             --------------------------
	.section	.nv.callgraph,"",@"SHT_CUDA_CALLGRAPH"
	.align	4
	.sectionentsize	8
	.align		4
        /*0000*/ 	.word	0x00000000
	.align		4
        /*0004*/ 	.word	0xffffffff
	.align		4
        /*0008*/ 	.word	0x00000000
	.align		4
        /*000c*/ 	.word	0xfffffffe
	.align		4
        /*0010*/ 	.word	0x00000000
	.align		4
        /*0014*/ 	.word	0xfffffffd
	.align		4
        /*0018*/ 	.word	0x00000000
	.align		4
        /*001c*/ 	.word	0xfffffffc


//--------------------- .text.matmul_kernel       --------------------------
	.section	.text.matmul_kernel,"ax",@progbits
	.align	128
        .global         matmul_kernel
        .type           matmul_kernel,@function
        .size           matmul_kernel,(.L_x_3 - matmul_kernel)
        .other          matmul_kernel,@"STO_CUDA_ENTRY STV_DEFAULT"
matmul_kernel:
.text.matmul_kernel:
[----:B------:R-:W1:Y:S08]  /*0000*/  LDC R1, c[0x0][0x28] ;  /* 0x00000a00ff017b82 */ /* 0x000e700000000800 */
[----:B------:R-:W2:Y:S01]  /*0010*/  LDC.64 R94, c[0x0][0x228] ;  /* 0x00008a00ff5e7b82 */ /* 0x000ea20000000a00 */
[----:B------:R-:W3:Y:S01]  /*0020*/  S2R R5, SR_CTAID.X ;  /* 0x0000000000057919 */ /* 0x000ee20000002500 */
[----:B------:R-:W-:Y:S01]  /*0030*/  ULDC.64 UR10, c[0x0][0x218] ;  /* 0x00008600000a7ab9 */ /* 0x000fe20000000a00 */
[----:B------:R-:W-:Y:S01]  /*0040*/  ULDC.64 UR8, c[0x0][0x210] ;  /* 0x0000840000087ab9 */ /* 0x000fe20000000a00 */
[----:B------:R-:W-:Y:S01]  /*0050*/  ULDC UR5, c[0x0][0x240] ;  /* 0x0000900000057ab9 */ /* 0x000fe20000000800 */
[----:B------:R-:W4:Y:S01]  /*0060*/  S2R R104, SR_TID.X ;  /* 0x0000000000687919 */ /* 0x000f220000002100 */
[----:B------:R-:W-:Y:S01]  /*0070*/  UMOV UR4, 0x400 ;  /* 0x0000040000047882 */ /* 0x000fe20000000000 */
[----:B-1----:R-:W-:Y:S01]  /*0080*/  VIADD R1, R1, 0xffffffe0 ;  /* 0xffffffe001017836 */ /* 0x002fe20000000000 */
[----:B------:R-:W1:Y:S01]  /*0090*/  LDC.64 R62, c[0x0][0x238] ;  /* 0x00008e00ff3e7b82 */ /* 0x000e620000000a00 */
[----:B------:R-:W-:Y:S01]  /*00a0*/  ULDC.64 UR14, c[0x0][0x208] ;  /* 0x00008200000e7ab9 */ /* 0x000fe20000000a00 */
[----:B------:R-:W-:-:S06]  /*00b0*/  CS2R R86, SRZ ;  /* 0x0000000000567805 */ /* 0x000fcc000001ff00 */
[----:B------:R-:W5:Y:S01]  /*00c0*/  S2UR UR7, SR_CgaCtaId ;  /* 0x00000000000779c3 */ /* 0x000f620000008800 */
[----:B--2---:R-:W-:-:S05]  /*00d0*/  VIADD R0, R95, 0xff ;  /* 0x000000ff5f007836 */ /* 0x004fca0000000000 */
[----:B------:R-:W-:Y:S01]  /*00e0*/  SHF.R.S32.HI R3, RZ, 0x1f, R0 ;  /* 0x0000001fff037819 */ /* 0x000fe20000011400 */
[----:B-1----:R-:W-:-:S03]  /*00f0*/  IMAD.SHL.U32 R111, R62, 0x20, RZ ;  /* 0x000000203e6f7824 */ /* 0x002fc600078e00ff */
[----:B------:R-:W-:Y:S02]  /*0100*/  LEA.HI R3, R3, R0, RZ, 0x8 ;  /* 0x0000000003037211 */ /* 0x000fe400078f40ff */
[----:B---3--:R-:W-:Y:S02]  /*0110*/  IABS R8, R5 ;  /* 0x0000000500087213 */ /* 0x008fe40000000000 */
[----:B------:R-:W-:Y:S01]  /*0120*/  SHF.R.S32.HI R3, RZ, 0x8, R3 ;  /* 0x00000008ff037819 */ /* 0x000fe20000011403 */
[C---:B----4-:R-:W-:Y:S01]  /*0130*/  IMAD.SHL.U32 R11, R104.reuse, 0x10, RZ ;  /* 0x00000010680b7824 */ /* 0x050fe200078e00ff */
[----:B------:R-:W-:Y:S01]  /*0140*/  SHF.R.U32.HI R113, RZ, 0x7, R104 ;  /* 0x00000007ff717819 */ /* 0x000fe20000011668 */
[----:B-----5:R-:W-:Y:S01]  /*0150*/  ULEA UR7, UR7, UR4, 0x18 ;  /* 0x0000000407077291 */ /* 0x020fe2000f8ec03f */
[----:B------:R-:W-:Y:S01]  /*0160*/  LOP3.LUT R103, R104, 0x1f, RZ, 0xc0, !PT ;  /* 0x0000001f68677812 */ /* 0x000fe200078ec0ff */
[----:B------:R-:W-:Y:S01]  /*0170*/  IMAD.SHL.U32 R4, R3, 0x8, RZ ;  /* 0x0000000803047824 */ /* 0x000fe200078e00ff */
[----:B------:R-:W-:-:S04]  /*0180*/  SGXT.U32 R113, R113, 0x2 ;  /* 0x000000027171781a */ /* 0x000fc80000000000 */
[-C--:B------:R-:W-:Y:S02]  /*0190*/  IABS R7, R4.reuse ;  /* 0x0000000400077213 */ /* 0x080fe40000000000 */
[----:B------:R-:W-:Y:S02]  /*01a0*/  IABS R10, R4 ;  /* 0x00000004000a7213 */ /* 0x000fe40000000000 */
[----:B------:R-:W1:Y:S01]  /*01b0*/  I2F.RP R0, R7 ;  /* 0x0000000700007306 */ /* 0x000e620000209400 */
[C---:B------:R-:W-:Y:S02]  /*01c0*/  LOP3.LUT R102, R113.reuse, 0x8, RZ, 0xfc, !PT ;  /* 0x0000000871667812 */ /* 0x040fe400078efcff */
[C---:B------:R-:W-:Y:S02]  /*01d0*/  LOP3.LUT R105, R113.reuse, 0x4, RZ, 0xfc, !PT ;  /* 0x0000000471697812 */ /* 0x040fe400078efcff */
[C---:B------:R-:W-:Y:S02]  /*01e0*/  LOP3.LUT R101, R113.reuse, 0xc, RZ, 0xfc, !PT ;  /* 0x0000000c71657812 */ /* 0x040fe400078efcff */
[----:B------:R-:W-:-:S02]  /*01f0*/  LOP3.LUT R100, R113, 0x10, RZ, 0xfc, !PT ;  /* 0x0000001071647812 */ /* 0x000fc400078efcff */
[C---:B------:R-:W-:Y:S02]  /*0200*/  LOP3.LUT R99, R113.reuse, 0x14, RZ, 0xfc, !PT ;  /* 0x0000001471637812 */ /* 0x040fe400078efcff */
[----:B------:R-:W-:Y:S01]  /*0210*/  LOP3.LUT R98, R113, 0x18, RZ, 0xfc, !PT ;  /* 0x0000001871627812 */ /* 0x000fe200078efcff */
[----:B-1----:R-:W1:Y:S02]  /*0220*/  MUFU.RCP R0, R0 ;  /* 0x0000000000007308 */ /* 0x002e640000001000 */
[----:B-1----:R-:W-:Y:S02]  /*0230*/  VIADD R2, R0, 0xffffffe ;  /* 0x0ffffffe00027836 */ /* 0x002fe40000000000 */
[----:B------:R-:W-:Y:S01]  /*0240*/  IMAD.MOV R0, RZ, RZ, -R10 ;  /* 0x000000ffff007224 */ /* 0x000fe200078e0a0a */
[----:B------:R-:W-:-:S03]  /*0250*/  LOP3.LUT R10, R104, 0x7f, RZ, 0xc0, !PT ;  /* 0x0000007f680a7812 */ /* 0x000fc600078ec0ff */
[----:B------:R1:W2:Y:S02]  /*0260*/  F2I.FTZ.U32.TRUNC.NTZ R3, R2 ;  /* 0x0000000200037305 */ /* 0x0002a4000021f000 */
[----:B-1----:R-:W-:Y:S02]  /*0270*/  IMAD.MOV.U32 R2, RZ, RZ, RZ ;  /* 0x000000ffff027224 */ /* 0x002fe400078e00ff */
[----:B--2---:R-:W-:-:S04]  /*0280*/  IMAD.MOV R6, RZ, RZ, -R3 ;  /* 0x000000ffff067224 */ /* 0x004fc800078e0a03 */
[----:B------:R-:W-:Y:S02]  /*0290*/  IMAD R9, R6, R7, RZ ;  /* 0x0000000706097224 */ /* 0x000fe400078e02ff */
[----:B------:R-:W-:Y:S02]  /*02a0*/  IMAD.MOV.U32 R6, RZ, RZ, R8 ;  /* 0x000000ffff067224 */ /* 0x000fe400078e0008 */
[----:B------:R-:W-:-:S06]  /*02b0*/  IMAD.HI.U32 R3, R3, R9, R2 ;  /* 0x0000000903037227 */ /* 0x000fcc00078e0002 */
[----:B------:R-:W-:-:S04]  /*02c0*/  IMAD.HI.U32 R3, R3, R6, RZ ;  /* 0x0000000603037227 */ /* 0x000fc800078e00ff */
[----:B------:R-:W-:-:S05]  /*02d0*/  IMAD R0, R3, R0, R6 ;  /* 0x0000000003007224 */ /* 0x000fca00078e0206 */
[----:B------:R-:W-:-:S13]  /*02e0*/  ISETP.GT.U32.AND P1, PT, R7, R0, PT ;  /* 0x000000000700720c */ /* 0x000fda0003f24070 */
[----:B------:R-:W-:Y:S02]  /*02f0*/  @!P1 IMAD.IADD R0, R0, 0x1, -R7 ;  /* 0x0000000100009824 */ /* 0x000fe400078e0a07 */
[----:B------:R-:W-:Y:S01]  /*0300*/  @!P1 VIADD R3, R3, 0x1 ;  /* 0x0000000103039836 */ /* 0x000fe20000000000 */
[----:B------:R-:W-:Y:S02]  /*0310*/  ISETP.NE.AND P1, PT, R4, RZ, PT ;  /* 0x000000ff0400720c */ /* 0x000fe40003f25270 */
[----:B------:R-:W-:Y:S02]  /*0320*/  ISETP.GE.U32.AND P0, PT, R0, R7, PT ;  /* 0x000000070000720c */ /* 0x000fe40003f06070 */
[----:B------:R-:W-:-:S04]  /*0330*/  LOP3.LUT R0, R5, R4, RZ, 0x3c, !PT ;  /* 0x0000000405007212 */ /* 0x000fc800078e3cff */
[----:B------:R-:W-:Y:S01]  /*0340*/  ISETP.GE.AND P2, PT, R0, RZ, PT ;  /* 0x000000ff0000720c */ /* 0x000fe20003f46270 */
[----:B------:R-:W-:-:S06]  /*0350*/  VIADD R0, R94, 0x7f ;  /* 0x0000007f5e007836 */ /* 0x000fcc0000000000 */
[----:B------:R-:W-:-:S04]  /*0360*/  @P0 VIADD R3, R3, 0x1 ;  /* 0x0000000103030836 */ /* 0x000fc80000000000 */
[----:B------:R-:W-:Y:S01]  /*0370*/  IMAD.MOV.U32 R2, RZ, RZ, R3 ;  /* 0x000000ffff027224 */ /* 0x000fe200078e0003 */
[----:B------:R-:W-:-:S03]  /*0380*/  SHF.R.S32.HI R3, RZ, 0x1f, R0 ;  /* 0x0000001fff037819 */ /* 0x000fc60000011400 */
[----:B------:R-:W-:Y:S01]  /*0390*/  @!P2 IMAD.MOV R2, RZ, RZ, -R2 ;  /* 0x000000ffff02a224 */ /* 0x000fe200078e0a02 */
[----:B------:R-:W-:Y:S02]  /*03a0*/  @!P1 LOP3.LUT R2, RZ, R4, RZ, 0x33, !PT ;  /* 0x00000004ff029212 */ /* 0x000fe400078e33ff */
[----:B------:R-:W-:-:S03]  /*03b0*/  LEA.HI R3, R3, R0, RZ, 0x7 ;  /* 0x0000000003037211 */ /* 0x000fc600078f38ff */
[----:B------:R-:W-:Y:S02]  /*03c0*/  IMAD.SHL.U32 R12, R2, 0x8, RZ ;  /* 0x00000008020c7824 */ /* 0x000fe400078e00ff */
[----:B------:R-:W-:-:S03]  /*03d0*/  IMAD.MOV R2, RZ, RZ, -R2 ;  /* 0x000000ffff027224 */ /* 0x000fc600078e0a02 */
[----:B------:R-:W-:Y:S01]  /*03e0*/  LEA.HI.SX32 R3, R3, -R12, 0x19 ;  /* 0x8000000c03037211 */ /* 0x000fe200078fcaff */
[----:B------:R-:W-:Y:S01]  /*03f0*/  IMAD R17, R4, R2, R5 ;  /* 0x0000000204117224 */ /* 0x000fe200078e0205 */
[----:B------:R-:W-:Y:S01]  /*0400*/  IABS R4, R95 ;  /* 0x0000005f00047213 */ /* 0x000fe20000000000 */
[----:B------:R-:W-:Y:S01]  /*0410*/  IMAD.MOV.U32 R2, RZ, RZ, RZ ;  /* 0x000000ffff027224 */ /* 0x000fe200078e00ff */
[----:B------:R-:W-:-:S04]  /*0420*/  VIMNMX R14, R3, 0x8, PT ;  /* 0x00000008030e7848 */ /* 0x000fc80003fe0100 */
[-C--:B------:R-:W-:Y:S02]  /*0430*/  IABS R7, R14.reuse ;  /* 0x0000000e00077213 */ /* 0x080fe40000000000 */
[----:B------:R-:W-:Y:S02]  /*0440*/  IABS R8, R14 ;  /* 0x0000000e00087213 */ /* 0x000fe40000000000 */
[----:B------:R-:W1:Y:S08]  /*0450*/  I2F.RP R0, R7 ;  /* 0x0000000700007306 */ /* 0x000e700000209400 */
[----:B-1----:R-:W1:Y:S02]  /*0460*/  MUFU.RCP R0, R0 ;  /* 0x0000000000007308 */ /* 0x002e640000001000 */
[----:B-1----:R-:W-:-:S02]  /*0470*/  VIADD R3, R0, 0xffffffe ;  /* 0x0ffffffe00037836 */ /* 0x002fc40000000000 */
[----:B------:R-:W-:-:S04]  /*0480*/  IMAD.MOV R0, RZ, RZ, -R8 ;  /* 0x000000ffff007224 */ /* 0x000fc800078e0a08 */
[----:B------:R-:W1:Y:S02]  /*0490*/  F2I.FTZ.U32.TRUNC.NTZ R3, R3 ;  /* 0x0000000300037305 */ /* 0x000e64000021f000 */
[----:B-1----:R-:W-:-:S04]  /*04a0*/  IMAD.MOV R6, RZ, RZ, -R3 ;  /* 0x000000ffff067224 */ /* 0x002fc800078e0a03 */
[----:B------:R-:W-:Y:S01]  /*04b0*/  IMAD R5, R6, R7, RZ ;  /* 0x0000000706057224 */ /* 0x000fe200078e02ff */
[----:B------:R-:W-:-:S03]  /*04c0*/  IABS R6, R17 ;  /* 0x0000001100067213 */ /* 0x000fc60000000000 */
[----:B------:R-:W-:Y:S01]  /*04d0*/  IMAD.HI.U32 R2, R3, R5, R2 ;  /* 0x0000000503027227 */ /* 0x000fe200078e0002 */
[----:B------:R-:W-:-:S03]  /*04e0*/  IABS R3, R94 ;  /* 0x0000005e00037213 */ /* 0x000fc60000000000 */
[----:B------:R-:W-:Y:S02]  /*04f0*/  IMAD.MOV.U32 R5, RZ, RZ, R6 ;  /* 0x000000ffff057224 */ /* 0x000fe400078e0006 */
[----:B------:R-:W1:Y:S02]  /*0500*/  I2F.RP R6, R4 ;  /* 0x0000000400067306 */ /* 0x000e640000209400 */
[----:B------:R-:W-:-:S04]  /*0510*/  IMAD.HI.U32 R2, R2, R5, RZ ;  /* 0x0000000502027227 */ /* 0x000fc800078e00ff */
[----:B------:R-:W-:Y:S02]  /*0520*/  IMAD R0, R2, R0, R5 ;  /* 0x0000000002007224 */ /* 0x000fe400078e0205 */
[----:B------:R-:W2:Y:S03]  /*0530*/  I2F.RP R5, R3 ;  /* 0x0000000300057306 */ /* 0x000ea60000209400 */
[----:B------:R-:W-:-:S05]  /*0540*/  ISETP.GT.U32.AND P1, PT, R7, R0, PT ;  /* 0x000000000700720c */ /* 0x000fca0003f24070 */
[----:B-1----:R-:W1:Y:S08]  /*0550*/  MUFU.RCP R6, R6 ;  /* 0x0000000600067308 */ /* 0x002e700000001000 */
[----:B------:R-:W-:Y:S01]  /*0560*/  @!P1 IMAD.IADD R0, R0, 0x1, -R7 ;  /* 0x0000000100009824 */ /* 0x000fe200078e0a07 */
[----:B--2---:R-:W2:Y:S01]  /*0570*/  MUFU.RCP R5, R5 ;  /* 0x0000000500057308 */ /* 0x004ea20000001000 */
[----:B------:R-:W-:Y:S01]  /*0580*/  @!P1 VIADD R2, R2, 0x1 ;  /* 0x0000000102029836 */ /* 0x000fe20000000000 */
[----:B------:R-:W-:-:S02]  /*0590*/  ISETP.NE.AND P1, PT, R14, RZ, PT ;  /* 0x000000ff0e00720c */ /* 0x000fc40003f25270 */
[----:B------:R-:W-:Y:S02]  /*05a0*/  ISETP.GE.U32.AND P0, PT, R0, R7, PT ;  /* 0x000000070000720c */ /* 0x000fe40003f06070 */
[----:B------:R-:W-:Y:S01]  /*05b0*/  LOP3.LUT R0, R17, R14, RZ, 0x3c, !PT ;  /* 0x0000000e11007212 */ /* 0x000fe200078e3cff */
[----:B-1----:R-:W-:-:S03]  /*05c0*/  VIADD R8, R6, 0xffffffe ;  /* 0x0ffffffe06087836 */ /* 0x002fc60000000000 */
[----:B------:R-:W-:Y:S01]  /*05d0*/  ISETP.GE.AND P2, PT, R0, RZ, PT ;  /* 0x000000ff0000720c */ /* 0x000fe20003f46270 */
[----:B------:R1:W3:Y:S01]  /*05e0*/  F2I.FTZ.U32.TRUNC.NTZ R9, R8 ;  /* 0x0000000800097305 */ /* 0x0002e2000021f000 */
[----:B------:R-:W-:-:S05]  /*05f0*/  SHF.R.U32.HI R0, RZ, 0x5, R104 ;  /* 0x00000005ff007819 */ /* 0x000fca0000011668 */
[----:B------:R-:W-:Y:S01]  /*0600*/  @P0 VIADD R2, R2, 0x1 ;  /* 0x0000000102020836 */ /* 0x000fe20000000000 */
[----:B------:R-:W-:Y:S01]  /*0610*/  R2UR UR16, R0 ;  /* 0x00000000001072ca */ /* 0x000fe200000e0000 */
[----:B--2---:R-:W-:Y:S01]  /*0620*/  VIADD R6, R5, 0xffffffe ;  /* 0x0ffffffe05067836 */ /* 0x004fe20000000000 */
[----:B------:R-:W-:Y:S01]  /*0630*/  LOP3.LUT R5, R11, 0x70, RZ, 0xc0, !PT ;  /* 0x000000700b057812 */ /* 0x000fe200078ec0ff */
[----:B------:R-:W-:Y:S01]  /*0640*/  IMAD.MOV.U32 R15, RZ, RZ, R2 ;  /* 0x000000ffff0f7224 */ /* 0x000fe200078e0002 */
[----:B------:R-:W-:Y:S01]  /*0650*/  LOP3.LUT R2, R104, 0x180, RZ, 0xc0, !PT ;  /* 0x0000018068027812 */ /* 0x000fe200078ec0ff */
[----:B------:R2:W4:Y:S01]  /*0660*/  F2I.FTZ.U32.TRUNC.NTZ R7, R6 ;  /* 0x0000000600077305 */ /* 0x000522000021f000 */
[----:B-1----:R-:W-:Y:S02]  /*0670*/  IMAD.MOV.U32 R8, RZ, RZ, RZ ;  /* 0x000000ffff087224 */ /* 0x002fe400078e00ff */
[----:B------:R-:W-:Y:S01]  /*0680*/  @!P2 IMAD.MOV R15, RZ, RZ, -R15 ;  /* 0x000000ffff0fa224 */ /* 0x000fe200078e0a0f */
[----:B------:R-:W-:Y:S01]  /*0690*/  @!P1 LOP3.LUT R15, RZ, R14, RZ, 0x33, !PT ;  /* 0x0000000eff0f9212 */ /* 0x000fe200078e33ff */
[----:B---3--:R-:W-:-:S02]  /*06a0*/  IMAD.MOV R13, RZ, RZ, -R9 ;  /* 0x000000ffff0d7224 */ /* 0x008fc400078e0a09 */
[----:B------:R-:W-:Y:S02]  /*06b0*/  IMAD R5, R10, 0x80, R5 ;  /* 0x000000800a057824 */ /* 0x000fe400078e0205 */
[----:B------:R-:W-:Y:S01]  /*06c0*/  IMAD.SHL.U32 R0, R15, 0x100, RZ ;  /* 0x000001000f007824 */ /* 0x000fe200078e00ff */
[----:B--2---:R-:W-:Y:S01]  /*06d0*/  SHF.R.U32.HI R6, RZ, 0x5, R104 ;  /* 0x00000005ff067819 */ /* 0x004fe20000011668 */
[----:B------:R-:W-:Y:S01]  /*06e0*/  IMAD R13, R13, R4, RZ ;  /* 0x000000040d0d7224 */ /* 0x000fe200078e02ff */
[----:B------:R-:W-:Y:S01]  /*06f0*/  LEA.HI R2, R2, R5, RZ, 0x1b ;  /* 0x0000000502027211 */ /* 0x000fe200078fd8ff */
[----:B------:R-:W-:Y:S02]  /*0700*/  VIADD R11, R0, UR16 ;  /* 0x00000010000b7c36 */ /* 0x000fe40008000000 */
[----:B------:R-:W-:Y:S01]  /*0710*/  IMAD.MOV R5, RZ, RZ, -R15 ;  /* 0x000000ffff057224 */ /* 0x000fe200078e0a0f */
[----:B------:R-:W-:Y:S01]  /*0720*/  LOP3.LUT R106, R2, 0x20, RZ, 0x3c, !PT ;  /* 0x00000020026a7812 */ /* 0x000fe200078e3cff */
[----:B------:R-:W-:-:S02]  /*0730*/  VIADD R18, R11, 0x10 ;  /* 0x000000100b127836 */ /* 0x000fc40000000000 */
[----:B------:R-:W-:Y:S01]  /*0740*/  IMAD.HI.U32 R8, R9, R13, R8 ;  /* 0x0000000d09087227 */ /* 0x000fe200078e0008 */
[----:B------:R-:W-:Y:S02]  /*0750*/  SGXT.U32 R9, R6, 0x4 ;  /* 0x000000040609781a */ /* 0x000fe40000000000 */
[----:B------:R-:W-:Y:S01]  /*0760*/  IABS R15, R18 ;  /* 0x00000012000f7213 */ /* 0x000fe20000000000 */
[----:B----4-:R-:W-:Y:S01]  /*0770*/  IMAD.MOV R16, RZ, RZ, -R7 ;  /* 0x000000ffff107224 */ /* 0x010fe200078e0a07 */
[----:B------:R-:W-:Y:S01]  /*0780*/  LOP3.LUT R9, R0, R9, RZ, 0xfc, !PT ;  /* 0x0000000900097212 */ /* 0x000fe200078efcff */
[----:B------:R-:W-:Y:S01]  /*0790*/  IMAD R5, R14, R5, R17 ;  /* 0x000000050e057224 */ /* 0x000fe200078e0211 */
[----:B------:R-:W-:Y:S01]  /*07a0*/  ISETP.GE.AND P0, PT, R18, RZ, PT ;  /* 0x000000ff1200720c */ /* 0x000fe20003f06270 */
[----:B------:R-:W-:Y:S01]  /*07b0*/  IMAD R13, R16, R3, RZ ;  /* 0x00000003100d7224 */ /* 0x000fe200078e02ff */
[C---:B------:R-:W-:Y:S01]  /*07c0*/  LOP3.LUT R18, R9.reuse, 0x40, RZ, 0xfc, !PT ;  /* 0x0000004009127812 */ /* 0x040fe200078efcff */
[----:B------:R-:W-:Y:S01]  /*07d0*/  IMAD.MOV.U32 R6, RZ, RZ, RZ ;  /* 0x000000ffff067224 */ /* 0x000fe200078e00ff */
[C---:B------:R-:W-:Y:S01]  /*07e0*/  LOP3.LUT R22, R9.reuse, 0x60, RZ, 0xfc, !PT ;  /* 0x0000006009167812 */ /* 0x040fe200078efcff */
[----:B------:R-:W-:Y:S01]  /*07f0*/  IMAD.IADD R5, R12, 0x1, R5 ;  /* 0x000000010c057824 */ /* 0x000fe200078e0205 */
[----:B------:R-:W-:Y:S01]  /*0800*/  LOP3.LUT R12, R9, 0x20, RZ, 0xfc, !PT ;  /* 0x00000020090c7812 */ /* 0x000fe200078efcff */
[----:B------:R-:W-:Y:S01]  /*0810*/  IMAD.HI.U32 R6, R7, R13, R6 ;  /* 0x0000000d07067227 */ /* 0x000fe200078e0006 */
[----:B------:R-:W-:-:S02]  /*0820*/  IABS R19, R18 ;  /* 0x0000001200137213 */ /* 0x000fc40000000000 */
[----:B------:R-:W-:Y:S01]  /*0830*/  ISETP.GE.AND P4, PT, R12, RZ, PT ;  /* 0x000000ff0c00720c */ /* 0x000fe20003f86270 */
[----:B------:R-:W-:Y:S01]  /*0840*/  IMAD.HI.U32 R7, R8, R15, RZ ;  /* 0x0000000f08077227 */ /* 0x000fe200078e00ff */
[----:B------:R-:W-:Y:S02]  /*0850*/  IABS R12, R12 ;  /* 0x0000000c000c7213 */ /* 0x000fe40000000000 */
[----:B------:R-:W-:Y:S01]  /*0860*/  IABS R23, R22 ;  /* 0x0000001600177213 */ /* 0x000fe20000000000 */
[----:B------:R-:W-:Y:S01]  /*0870*/  IMAD.MOV R7, RZ, RZ, -R7 ;  /* 0x000000ffff077224 */ /* 0x000fe200078e0a07 */
[----:B------:R-:W-:Y:S01]  /*0880*/  LOP3.LUT R26, R9, 0x80, RZ, 0xfc, !PT ;  /* 0x00000080091a7812 */ /* 0x000fe200078efcff */
[----:B------:R-:W-:Y:S01]  /*0890*/  VIADD R13, R11, 0x30 ;  /* 0x000000300b0d7836 */ /* 0x000fe20000000000 */
[----:B------:R-:W-:Y:S01]  /*08a0*/  LOP3.LUT R30, R9, 0xa0, RZ, 0xfc, !PT ;  /* 0x000000a0091e7812 */ /* 0x000fe200078efcff */
[----:B------:R-:W-:Y:S01]  /*08b0*/  IMAD R7, R4, R7, R15 ;  /* 0x0000000704077224 */ /* 0x000fe200078e020f */
[----:B------:R-:W-:Y:S01]  /*08c0*/  IABS R25, R26 ;  /* 0x0000001a00197213 */ /* 0x000fe20000000000 */
[----:B------:R-:W-:Y:S01]  /*08d0*/  IMAD.MOV.U32 R15, RZ, RZ, R12 ;  /* 0x000000ffff0f7224 */ /* 0x000fe200078e000c */
[----:B------:R-:W-:Y:S01]  /*08e0*/  IABS R17, R13 ;  /* 0x0000000d00117213 */ /* 0x000fe20000000000 */
[----:B------:R-:W-:Y:S01]  /*08f0*/  VIADD R20, R11, 0x50 ;  /* 0x000000500b147836 */ /* 0x000fe20000000000 */
[----:B------:R-:W-:Y:S01]  /*0900*/  ISETP.GE.AND P5, PT, R13, RZ, PT ;  /* 0x000000ff0d00720c */ /* 0x000fe20003fa6270 */
[----:B------:R-:W-:Y:S01]  /*0910*/  IMAD.HI.U32 R12, R8, R15, RZ ;  /* 0x0000000f080c7227 */ /* 0x000fe200078e00ff */
[----:B------:R-:W-:-:S02]  /*0920*/  ISETP.GT.U32.AND P1, PT, R4, R7, PT ;  /* 0x000000070400720c */ /* 0x000fc40003f24070 */
[----:B------:R-:W-:Y:S01]  /*0930*/  IABS R21, R20 ;  /* 0x0000001400157213 */ /* 0x000fe20000000000 */
[----:B------:R-:W-:Y:S01]  /*0940*/  IMAD.HI.U32 R13, R8, R17, RZ ;  /* 0x00000011080d7227 */ /* 0x000fe200078e00ff */
[----:B------:R-:W-:Y:S02]  /*0950*/  IABS R29, R30 ;  /* 0x0000001e001d7213 */ /* 0x000fe40000000000 */
[----:B------:R-:W-:Y:S01]  /*0960*/  LOP3.LUT R34, R9, 0xc0, RZ, 0xfc, !PT ;  /* 0x000000c009227812 */ /* 0x000fe200078efcff */
[----:B------:R-:W-:Y:S02]  /*0970*/  IMAD.MOV R12, RZ, RZ, -R12 ;  /* 0x000000ffff0c7224 */ /* 0x000fe400078e0a0c */
[----:B------:R-:W-:Y:S01]  /*0980*/  IMAD.MOV R14, RZ, RZ, -R13 ;  /* 0x000000ffff0e7224 */ /* 0x000fe200078e0a0d */
[----:B------:R-:W-:Y:S01]  /*0990*/  IABS R33, R34 ;  /* 0x0000002200217213 */ /* 0x000fe20000000000 */
[C---:B------:R-:W-:Y:S02]  /*09a0*/  IMAD R13, R4.reuse, R12, R15 ;  /* 0x0000000c040d7224 */ /* 0x040fe400078e020f */
[----:B------:R-:W-:-:S02]  /*09b0*/  IMAD R15, R4, R14, R17 ;  /* 0x0000000e040f7224 */ /* 0x000fc400078e0211 */
[----:B------:R-:W-:Y:S01]  /*09c0*/  @!P1 IMAD.IADD R7, R7, 0x1, -R4 ;  /* 0x0000000107079824 */ /* 0x000fe200078e0a04 */
[----:B------:R-:W-:Y:S01]  /*09d0*/  ISETP.GT.U32.AND P2, PT, R4, R13, PT ;  /* 0x0000000d0400720c */ /* 0x000fe20003f44070 */
[----:B------:R-:W-:Y:S01]  /*09e0*/  IMAD.HI.U32 R12, R8, R19, RZ ;  /* 0x00000013080c7227 */ /* 0x000fe200078e00ff */
[C---:B------:R-:W-:Y:S02]  /*09f0*/  ISETP.GT.U32.AND P3, PT, R4.reuse, R15, PT ;  /* 0x0000000f0400720c */ /* 0x040fe40003f64070 */
[----:B------:R-:W-:Y:S01]  /*0a00*/  ISETP.GT.U32.AND P6, PT, R4, R7, PT ;  /* 0x000000070400720c */ /* 0x000fe20003fc4070 */
[----:B------:R-:W-:Y:S01]  /*0a10*/  IMAD.MOV R12, RZ, RZ, -R12 ;  /* 0x000000ffff0c7224 */ /* 0x000fe200078e0a0c */
[----:B------:R-:W-:Y:S01]  /*0a20*/  ISETP.GE.AND P1, PT, R18, RZ, PT ;  /* 0x000000ff1200720c */ /* 0x000fe20003f26270 */
[----:B------:R-:W-:-:S04]  /*0a30*/  IMAD.HI.U32 R14, R8, R21, RZ ;  /* 0x00000015080e7227 */ /* 0x000fc800078e00ff */
[----:B------:R-:W-:-:S04]  /*0a40*/  IMAD.HI.U32 R16, R8, R23, RZ ;  /* 0x0000001708107227 */ /* 0x000fc800078e00ff */
[--C-:B------:R-:W-:Y:S02]  /*0a50*/  @!P2 IMAD.IADD R13, R13, 0x1, -R4.reuse ;  /* 0x000000010d0da824 */ /* 0x100fe400078e0a04 */
[----:B------:R-:W-:Y:S02]  /*0a60*/  @!P3 IMAD.IADD R15, R15, 0x1, -R4 ;  /* 0x000000010f0fb824 */ /* 0x000fe400078e0a04 */
[C---:B------:R-:W-:Y:S01]  /*0a70*/  IMAD R17, R4.reuse, R12, R19 ;  /* 0x0000000c04117224 */ /* 0x040fe200078e0213 */
[C---:B------:R-:W-:Y:S01]  /*0a80*/  ISETP.GT.U32.AND P3, PT, R4.reuse, R13, PT ;  /* 0x0000000d0400720c */ /* 0x040fe20003f64070 */
[----:B------:R-:W-:Y:S02]  /*0a90*/  IMAD.MOV R14, RZ, RZ, -R14 ;  /* 0x000000ffff0e7224 */ /* 0x000fe400078e0a0e */
[----:B------:R-:W-:Y:S01]  /*0aa0*/  IMAD.MOV R16, RZ, RZ, -R16 ;  /* 0x000000ffff107224 */ /* 0x000fe200078e0a10 */
[----:B------:R-:W-:Y:S01]  /*0ab0*/  ISETP.GT.U32.AND P2, PT, R4, R17, PT ;  /* 0x000000110400720c */ /* 0x000fe20003f44070 */
[----:B------:R-:W-:-:S02]  /*0ac0*/  VIADD R24, R11, 0x70 ;  /* 0x000000700b187836 */ /* 0x000fc40000000000 */
[C---:B------:R-:W-:Y:S02]  /*0ad0*/  IMAD R19, R4.reuse, R14, R21 ;  /* 0x0000000e04137224 */ /* 0x040fe400078e0215 */
[C---:B------:R-:W-:Y:S01]  /*0ae0*/  IMAD R21, R4.reuse, R16, R23 ;  /* 0x0000001004157224 */ /* 0x040fe200078e0217 */
[----:B------:R-:W-:Y:S01]  /*0af0*/  IABS R23, R24 ;  /* 0x0000001800177213 */ /* 0x000fe20000000000 */
[--C-:B------:R-:W-:Y:S01]  /*0b00*/  @!P6 IMAD.IADD R7, R7, 0x1, -R4.reuse ;  /* 0x000000010707e824 */ /* 0x100fe200078e0a04 */
[C---:B------:R-:W-:Y:S01]  /*0b10*/  ISETP.GT.U32.AND P6, PT, R4.reuse, R15, PT ;  /* 0x0000000f0400720c */ /* 0x040fe20003fc4070 */
[----:B------:R-:W-:Y:S01]  /*0b20*/  @!P3 IMAD.IADD R13, R13, 0x1, -R4 ;  /* 0x000000010d0db824 */ /* 0x000fe200078e0a04 */
[----:B------:R-:W-:Y:S01]  /*0b30*/  ISETP.GT.U32.AND P3, PT, R4, R19, PT ;  /* 0x000000130400720c */ /* 0x000fe20003f64070 */
[----:B------:R-:W-:-:S04]  /*0b40*/  IMAD.HI.U32 R12, R8, R23, RZ ;  /* 0x00000017080c7227 */ /* 0x000fc800078e00ff */
[----:B------:R-:W-:Y:S02]  /*0b50*/  IMAD.MOV R12, RZ, RZ, -R12 ;  /* 0x000000ffff0c7224 */ /* 0x000fe400078e0a0c */
[--C-:B------:R-:W-:Y:S01]  /*0b60*/  @!P2 IMAD.IADD R17, R17, 0x1, -R4.reuse ;  /* 0x000000011111a824 */ /* 0x100fe200078e0a04 */
[C---:B------:R-:W-:Y:S01]  /*0b70*/  ISETP.GT.U32.AND P2, PT, R4.reuse, R21, PT ;  /* 0x000000150400720c */ /* 0x040fe20003f44070 */
[C---:B------:R-:W-:Y:S02]  /*0b80*/  IMAD R23, R4.reuse, R12, R23 ;  /* 0x0000000c04177224 */ /* 0x040fe400078e0217 */
[--C-:B------:R-:W-:Y:S01]  /*0b90*/  @!P6 IMAD.IADD R15, R15, 0x1, -R4.reuse ;  /* 0x000000010f0fe824 */ /* 0x100fe200078e0a04 */
[C---:B------:R-:W-:Y:S01]  /*0ba0*/  ISETP.GT.U32.AND P6, PT, R4.reuse, R17, PT ;  /* 0x000000110400720c */ /* 0x040fe20003fc4070 */
[----:B------:R-:W-:Y:S01]  /*0bb0*/  @!P3 IMAD.IADD R19, R19, 0x1, -R4 ;  /* 0x000000011313b824 */ /* 0x000fe200078e0a04 */
[----:B------:R-:W-:Y:S01]  /*0bc0*/  ISETP.GT.U32.AND P3, PT, R4, R23, PT ;  /* 0x000000170400720c */ /* 0x000fe20003f64070 */
[----:B------:R-:W-:-:S02]  /*0bd0*/  VIADD R28, R11, 0x90 ;  /* 0x000000900b1c7836 */ /* 0x000fc40000000000 */
[----:B------:R-:W-:-:S03]  /*0be0*/  IMAD.HI.U32 R12, R8, R25, RZ ;  /* 0x00000019080c7227 */ /* 0x000fc600078e00ff */
[----:B------:R-:W-:Y:S01]  /*0bf0*/  IABS R27, R28 ;  /* 0x0000001c001b7213 */ /* 0x000fe20000000000 */
[----:B------:R-:W-:Y:S01]  /*0c00*/  @!P2 IMAD.IADD R21, R21, 0x1, -R4 ;  /* 0x000000011515a824 */ /* 0x000fe200078e0a04 */
[----:B------:R-:W-:Y:S01]  /*0c10*/  ISETP.GE.AND P2, PT, R20, RZ, PT ;  /* 0x000000ff1400720c */ /* 0x000fe20003f46270 */
[----:B------:R-:W-:Y:S02]  /*0c20*/  IMAD.MOV R12, RZ, RZ, -R12 ;  /* 0x000000ffff0c7224 */ /* 0x000fe400078e0a0c */
[--C-:B------:R-:W-:Y:S01]  /*0c30*/  @!P6 IMAD.IADD R17, R17, 0x1, -R4.reuse ;  /* 0x000000011111e824 */ /* 0x100fe200078e0a04 */
[C---:B------:R-:W-:Y:S01]  /*0c40*/  ISETP.GT.U32.AND P6, PT, R4.reuse, R19, PT ;  /* 0x000000130400720c */ /* 0x040fe20003fc4070 */
[----:B------:R-:W-:Y:S01]  /*0c50*/  @!P3 IMAD.IADD R23, R23, 0x1, -R4 ;  /* 0x000000011717b824 */ /* 0x000fe200078e0a04 */
[C---:B------:R-:W-:Y:S01]  /*0c60*/  ISETP.GT.U32.AND P3, PT, R4.reuse, R21, PT ;  /* 0x000000150400720c */ /* 0x040fe20003f64070 */
[----:B------:R-:W-:Y:S02]  /*0c70*/  IMAD R25, R4, R12, R25 ;  /* 0x0000000c04197224 */ /* 0x000fe400078e0219 */
[----:B------:R-:W-:-:S04]  /*0c80*/  IMAD.HI.U32 R14, R8, R27, RZ ;  /* 0x0000001b080e7227 */ /* 0x000fc800078e00ff */
[----:B------:R-:W-:Y:S02]  /*0c90*/  VIADD R32, R11, 0xb0 ;  /* 0x000000b00b207836 */ /* 0x000fe40000000000 */
[----:B------:R-:W-:-:S03]  /*0ca0*/  IMAD.HI.U32 R16, R8, R29, RZ ;  /* 0x0000001d08107227 */ /* 0x000fc600078e00ff */
[----:B------:R-:W-:Y:S01]  /*0cb0*/  IABS R31, R32 ;  /* 0x00000020001f7213 */ /* 0x000fe20000000000 */
[--C-:B------:R-:W-:Y:S01]  /*0cc0*/  @!P6 IMAD.IADD R19, R19, 0x1, -R4.reuse ;  /* 0x000000011313e824 */ /* 0x100fe200078e0a04 */
[C---:B------:R-:W-:Y:S01]  /*0cd0*/  ISETP.GT.U32.AND P6, PT, R4.reuse, R23, PT ;  /* 0x000000170400720c */ /* 0x040fe20003fc4070 */
[----:B------:R-:W-:Y:S01]  /*0ce0*/  @!P3 IMAD.IADD R21, R21, 0x1, -R4 ;  /* 0x000000011515b824 */ /* 0x000fe200078e0a04 */
[C---:B------:R-:W-:Y:S01]  /*0cf0*/  ISETP.GT.U32.AND P3, PT, R4.reuse, R25, PT ;  /* 0x000000190400720c */ /* 0x040fe20003f64070 */
[----:B------:R-:W-:Y:S02]  /*0d00*/  IMAD.MOV R14, RZ, RZ, -R14 ;  /* 0x000000ffff0e7224 */ /* 0x000fe400078e0a0e */
[----:B------:R-:W-:Y:S01]  /*0d10*/  IMAD R90, R5, 0x80, R10 ;  /* 0x00000080055a7824 */ /* 0x000fe200078e020a */
[----:B------:R-:W-:Y:S01]  /*0d20*/  IABS R5, R9 ;  /* 0x0000000900057213 */ /* 0x000fe20000000000 */
[----:B------:R-:W-:Y:S02]  /*0d30*/  IMAD.MOV R16, RZ, RZ, -R16 ;  /* 0x000000ffff107224 */ /* 0x000fe400078e0a10 */
[----:B------:R-:W-:Y:S01]  /*0d40*/  IMAD R27, R4, R14, R27 ;  /* 0x0000000e041b7224 */ /* 0x000fe200078e021b */
[----:B------:R1:W-:Y:S01]  /*0d50*/  STL [R1+0x18], R90 ;  /* 0x0000185a01007387 */ /* 0x0003e20000100800 */
[----:B------:R-:W-:-:S02]  /*0d60*/  VIADD R36, R11, 0xd0 ;  /* 0x000000d00b247836 */ /* 0x000fc40000000000 */
[----:B------:R-:W-:Y:S02]  /*0d70*/  VIADD R20, R11, 0xf0 ;  /* 0x000000f00b147836 */ /* 0x000fe40000000000 */
[C---:B------:R-:W-:Y:S01]  /*0d80*/  IMAD R29, R4.reuse, R16, R29 ;  /* 0x00000010041d7224 */ /* 0x040fe200078e021d */
[----:B------:R-:W-:Y:S01]  /*0d90*/  IABS R37, R36 ;  /* 0x0000002400257213 */ /* 0x000fe20000000000 */
[----:B------:R-:W-:Y:S01]  /*0da0*/  IMAD.MOV.U32 R11, RZ, RZ, R5 ;  /* 0x000000ffff0b7224 */ /* 0x000fe200078e0005 */
[----:B------:R-:W-:Y:S01]  /*0db0*/  IABS R39, R20 ;  /* 0x0000001400277213 */ /* 0x000fe20000000000 */
[----:B------:R-:W-:Y:S01]  /*0dc0*/  @!P6 IMAD.IADD R23, R23, 0x1, -R4 ;  /* 0x000000011717e824 */ /* 0x000fe200078e0a04 */
[----:B------:R-:W-:Y:S01]  /*0dd0*/  ISETP.GT.U32.AND P6, PT, R4, R27, PT ;  /* 0x0000001b0400720c */ /* 0x000fe20003fc4070 */
[----:B------:R-:W-:-:S04]  /*0de0*/  IMAD.HI.U32 R18, R8, R31, RZ ;  /* 0x0000001f08127227 */ /* 0x000fc800078e00ff */
[----:B------:R-:W-:-:S04]  /*0df0*/  IMAD.HI.U32 R5, R8, R11, RZ ;  /* 0x0000000b08057227 */ /* 0x000fc800078e00ff */
[----:B------:R-:W-:Y:S01]  /*0e00*/  @!P3 IMAD.IADD R25, R25, 0x1, -R4 ;  /* 0x000000011919b824 */ /* 0x000fe200078e0a04 */
[----:B------:R-:W-:Y:S01]  /*0e10*/  ISETP.GT.U32.AND P3, PT, R4, R29, PT ;  /* 0x0000001d0400720c */ /* 0x000fe20003f64070 */
[----:B------:R-:W-:Y:S02]  /*0e20*/  IMAD.MOV R18, RZ, RZ, -R18 ;  /* 0x000000ffff127224 */ /* 0x000fe400078e0a12 */
[----:B------:R-:W-:Y:S02]  /*0e30*/  IMAD.MOV R12, RZ, RZ, -R5 ;  /* 0x000000ffff0c7224 */ /* 0x000fe400078e0a05 */
[----:B------:R-:W-:-:S04]  /*0e40*/  IMAD.HI.U32 R5, R8, R33, RZ ;  /* 0x0000002108057227 */ /* 0x000fc800078e00ff */
[C---:B------:R-:W-:Y:S01]  /*0e50*/  IMAD R31, R4.reuse, R18, R31 ;  /* 0x00000012041f7224 */ /* 0x040fe200078e021f */
[----:B------:R-:W-:Y:S01]  /*0e60*/  LOP3.LUT R18, R9, 0xe0, RZ, 0xfc, !PT ;  /* 0x000000e009127812 */ /* 0x000fe200078efcff */
[----:B------:R-:W-:Y:S02]  /*0e70*/  IMAD.MOV R14, RZ, RZ, -R5 ;  /* 0x000000ffff0e7224 */ /* 0x000fe400078e0a05 */
[--C-:B------:R-:W-:Y:S01]  /*0e80*/  @!P6 IMAD.IADD R27, R27, 0x1, -R4.reuse ;  /* 0x000000011b1be824 */ /* 0x100fe200078e0a04 */
[C---:B------:R-:W-:Y:S01]  /*0e90*/  ISETP.GT.U32.AND P6, PT, R4.reuse, R31, PT ;  /* 0x0000001f0400720c */ /* 0x040fe20003fc4070 */
[C---:B------:R-:W-:Y:S01]  /*0ea0*/  IMAD R5, R4.reuse, R12, R11 ;  /* 0x0000000c04057224 */ /* 0x040fe200078e020b */
[----:B------:R-:W-:Y:S01]  /*0eb0*/  IABS R35, R18 ;  /* 0x0000001200237213 */ /* 0x000fe20000000000 */
[----:B------:R-:W-:Y:S02]  /*0ec0*/  @!P3 IMAD.IADD R29, R29, 0x1, -R4 ;  /* 0x000000011d1db824 */ /* 0x000fe400078e0a04 */
[----:B------:R-:W-:Y:S01]  /*0ed0*/  @!P0 IMAD.MOV R7, RZ, RZ, -R7 ;  /* 0x000000ffff078224 */ /* 0x000fe200078e0a07 */
[----:B------:R-:W-:Y:S01]  /*0ee0*/  ISETP.GT.U32.AND P3, PT, R4, R5, PT ;  /* 0x000000050400720c */ /* 0x000fe20003f64070 */
[----:B------:R-:W-:Y:S01]  /*0ef0*/  IMAD.HI.U32 R10, R8, R35, RZ ;  /* 0x00000023080a7227 */ /* 0x000fe200078e00ff */
[----:B------:R-:W-:-:S03]  /*0f00*/  ISETP.GE.AND P0, PT, R9, RZ, PT ;  /* 0x000000ff0900720c */ /* 0x000fc60003f06270 */
[----:B------:R-:W-:-:S04]  /*0f10*/  IMAD.HI.U32 R9, R8, R37, RZ ;  /* 0x0000002508097227 */ /* 0x000fc800078e00ff */
[----:B------:R-:W-:Y:S01]  /*0f20*/  @!P6 IMAD.IADD R31, R31, 0x1, -R4 ;  /* 0x000000011f1fe824 */ /* 0x000fe200078e0a04 */
[C---:B------:R-:W-:Y:S01]  /*0f30*/  ISETP.GT.U32.AND P6, PT, R4.reuse, R29, PT ;  /* 0x0000001d0400720c */ /* 0x040fe20003fc4070 */
[----:B------:R-:W-:Y:S02]  /*0f40*/  IMAD.MOV R16, RZ, RZ, -R10 ;  /* 0x000000ffff107224 */ /* 0x000fe400078e0a0a */
[----:B------:R-:W-:Y:S02]  /*0f50*/  IMAD.MOV R10, RZ, RZ, -R9 ;  /* 0x000000ffff0a7224 */ /* 0x000fe400078e0a09 */
[----:B------:R-:W-:Y:S01]  /*0f60*/  @!P4 IMAD.MOV R13, RZ, RZ, -R13 ;  /* 0x000000ffff0dc224 */ /* 0x000fe200078e0a0d */
[C---:B------:R-:W-:Y:S01]  /*0f70*/  ISETP.GT.U32.AND P4, PT, R4.reuse, R25, PT ;  /* 0x000000190400720c */ /* 0x040fe20003f84070 */
[C---:B------:R-:W-:Y:S02]  /*0f80*/  IMAD R9, R4.reuse, R14, R33 ;  /* 0x0000000e04097224 */ /* 0x040fe400078e0221 */
[----:B------:R-:W-:Y:S01]  /*0f90*/  @!P5 IMAD.MOV R15, RZ, RZ, -R15 ;  /* 0x000000ffff0fd224 */ /* 0x000fe200078e0a0f */
[C---:B------:R-:W-:Y:S01]  /*0fa0*/  ISETP.GT.U32.AND P5, PT, R4.reuse, R27, PT ;  /* 0x0000001b0400720c */ /* 0x040fe20003fa4070 */
[----:B------:R-:W-:Y:S01]  /*0fb0*/  @!P1 IMAD.MOV R17, RZ, RZ, -R17 ;  /* 0x000000ffff119224 */ /* 0x000fe200078e0a11 */
[----:B------:R-:W-:Y:S01]  /*0fc0*/  ISETP.GT.U32.AND P1, PT, R4, R31, PT ;  /* 0x0000001f0400720c */ /* 0x000fe20003f24070 */
[----:B------:R-:W-:-:S02]  /*0fd0*/  @!P3 IMAD.IADD R5, R5, 0x1, -R4 ;  /* 0x000000010505b824 */ /* 0x000fc400078e0a04 */
[----:B------:R-:W-:-:S03]  /*0fe0*/  IMAD.HI.U32 R8, R8, R39, RZ ;  /* 0x0000002708087227 */ /* 0x000fc600078e00ff */
[C---:B------:R-:W-:Y:S01]  /*0ff0*/  ISETP.GT.U32.AND P3, PT, R4.reuse, R5, PT ;  /* 0x000000050400720c */ /* 0x040fe20003f64070 */
[----:B------:R-:W-:Y:S01]  /*1000*/  @!P2 IMAD.MOV R19, RZ, RZ, -R19 ;  /* 0x000000ffff13a224 */ /* 0x000fe200078e0a13 */
[C---:B------:R-:W-:Y:S01]  /*1010*/  ISETP.GT.U32.AND P2, PT, R4.reuse, R9, PT ;  /* 0x000000090400720c */ /* 0x040fe20003f44070 */
[----:B------:R-:W-:Y:S02]  /*1020*/  IMAD.MOV R8, RZ, RZ, -R8 ;  /* 0x000000ffff087224 */ /* 0x000fe400078e0a08 */
[C---:B------:R-:W-:Y:S02]  /*1030*/  IMAD R33, R4.reuse, R10, R37 ;  /* 0x0000000a04217224 */ /* 0x040fe400078e0225 */
[C---:B------:R-:W-:Y:S01]  /*1040*/  IMAD R35, R4.reuse, R16, R35 ;  /* 0x0000001004237224 */ /* 0x040fe200078e0223 */
[----:B------:R-:W2:Y:S01]  /*1050*/  LDC.64 R10, c[0x0][0x230] ;  /* 0x00008c00ff0a7b82 */ /* 0x000ea20000000a00 */
[C---:B------:R-:W-:Y:S01]  /*1060*/  IMAD R37, R4.reuse, R8, R39 ;  /* 0x0000000804257224 */ /* 0x040fe200078e0227 */
[----:B------:R-:W-:Y:S01]  /*1070*/  IABS R8, R90 ;  /* 0x0000005a00087213 */ /* 0x000fe20000000000 */
[--C-:B------:R-:W-:Y:S01]  /*1080*/  @!P4 IMAD.IADD R25, R25, 0x1, -R4.reuse ;  /* 0x000000011919c824 */ /* 0x100fe200078e0a04 */
[C---:B------:R-:W-:Y:S01]  /*1090*/  ISETP.GT.U32.AND P4, PT, R4.reuse, R35, PT ;  /* 0x000000230400720c */ /* 0x040fe20003f84070 */
[--C-:B------:R-:W-:Y:S01]  /*10a0*/  @!P5 IMAD.IADD R27, R27, 0x1, -R4.reuse ;  /* 0x000000011b1bd824 */ /* 0x100fe200078e0a04 */
[C---:B------:R-:W-:Y:S01]  /*10b0*/  ISETP.GT.U32.AND P5, PT, R4.reuse, R37, PT ;  /* 0x000000250400720c */ /* 0x040fe20003fa4070 */
[----:B------:R-:W-:Y:S01]  /*10c0*/  @!P1 IMAD.IADD R31, R31, 0x1, -R4 ;  /* 0x000000011f1f9824 */ /* 0x000fe200078e0a04 */
[----:B------:R-:W-:Y:S01]  /*10d0*/  ISETP.GT.U32.AND P1, PT, R4, R33, PT ;  /* 0x000000210400720c */ /* 0x000fe20003f24070 */
[----:B------:R-:W-:-:S04]  /*10e0*/  IMAD.HI.U32 R6, R6, R8, RZ ;  /* 0x0000000806067227 */ /* 0x000fc800078e00ff */
[--C-:B------:R-:W-:Y:S01]  /*10f0*/  @!P6 IMAD.IADD R29, R29, 0x1, -R4.reuse ;  /* 0x000000011d1de824 */ /* 0x100fe200078e0a04 */
[----:B------:R-:W-:Y:S01]  /*1100*/  ISETP.GE.AND P6, PT, R22, RZ, PT ;  /* 0x000000ff1600720c */ /* 0x000fe20003fc6270 */
[--C-:B------:R-:W-:Y:S01]  /*1110*/  @!P2 IMAD.IADD R9, R9, 0x1, -R4.reuse ;  /* 0x000000010909a824 */ /* 0x100fe200078e0a04 */
[----:B------:R-:W-:Y:S01]  /*1120*/  ISETP.GE.AND P2, PT, R24, RZ, PT ;  /* 0x000000ff1800720c */ /* 0x000fe20003f46270 */
[----:B------:R-:W-:Y:S01]  /*1130*/  @!P3 IMAD.IADD R5, R5, 0x1, -R4 ;  /* 0x000000010505b824 */ /* 0x000fe200078e0a04 */
[----:B------:R-:W-:Y:S01]  /*1140*/  ISETP.GE.AND P3, PT, R26, RZ, PT ;  /* 0x000000ff1a00720c */ /* 0x000fe20003f66270 */
[----:B------:R-:W-:Y:S02]  /*1150*/  IMAD.MOV R6, RZ, RZ, -R6 ;  /* 0x000000ffff067224 */ /* 0x000fe400078e0a06 */
[----:B------:R-:W-:Y:S02]  /*1160*/  @!P4 IMAD.IADD R35, R35, 0x1, -R4 ;  /* 0x000000012323c824 */ /* 0x000fe400078e0a04 */
[----:B------:R-:W-:-:S02]  /*1170*/  IMAD R6, R3, R6, R8 ;  /* 0x0000000603067224 */ /* 0x000fc400078e0208 */
[--C-:B------:R-:W-:Y:S01]  /*1180*/  @!P5 IMAD.IADD R37, R37, 0x1, -R4.reuse ;  /* 0x000000012525d824 */ /* 0x100fe200078e0a04 */
[----:B------:R-:W-:Y:S01]  /*1190*/  ISETP.GE.AND P5, PT, R28, RZ, PT ;  /* 0x000000ff1c00720c */ /* 0x000fe20003fa6270 */
[----:B------:R-:W-:Y:S01]  /*11a0*/  @!P1 IMAD.IADD R33, R33, 0x1, -R4 ;  /* 0x0000000121219824 */ /* 0x000fe200078e0a04 */
[----:B------:R-:W-:Y:S01]  /*11b0*/  ISETP.GT.U32.AND P4, PT, R3, R6, PT ;  /* 0x000000060300720c */ /* 0x000fe20003f84070 */
[----:B------:R-:W-:Y:S01]  /*11c0*/  @!P6 IMAD.MOV R21, RZ, RZ, -R21 ;  /* 0x000000ffff15e224 */ /* 0x000fe200078e0a15 */
[C---:B------:R-:W-:Y:S01]  /*11d0*/  ISETP.GT.U32.AND P1, PT, R4.reuse, R9, PT ;  /* 0x000000090400720c */ /* 0x040fe20003f24070 */
[----:B------:R-:W-:Y:S01]  /*11e0*/  @!P2 IMAD.MOV R23, RZ, RZ, -R23 ;  /* 0x000000ffff17a224 */ /* 0x000fe200078e0a17 */
[C---:B------:R-:W-:Y:S01]  /*11f0*/  ISETP.GT.U32.AND P2, PT, R4.reuse, R35, PT ;  /* 0x000000230400720c */ /* 0x040fe20003f44070 */
[----:B------:R-:W-:Y:S01]  /*1200*/  @!P3 IMAD.MOV R25, RZ, RZ, -R25 ;  /* 0x000000ffff19b224 */ /* 0x000fe200078e0a19 */
[C---:B------:R-:W-:Y:S01]  /*1210*/  ISETP.GT.U32.AND P6, PT, R4.reuse, R37, PT ;  /* 0x000000250400720c */ /* 0x040fe20003fc4070 */
[----:B------:R-:W-:Y:S01]  /*1220*/  @!P0 IMAD.MOV R5, RZ, RZ, -R5 ;  /* 0x000000ffff058224 */ /* 0x000fe200078e0a05 */
[----:B------:R-:W-:Y:S01]  /*1230*/  ISETP.GT.U32.AND P3, PT, R4, R33, PT ;  /* 0x000000210400720c */ /* 0x000fe20003f64070 */
[----:B--2---:R-:W-:Y:S01]  /*1240*/  VIADD R8, R10, 0x1f ;  /* 0x0000001f0a087836 */ /* 0x004fe20000000000 */
[----:B------:R-:W-:Y:S01]  /*1250*/  ISETP.GE.AND P0, PT, R34, RZ, PT ;  /* 0x000000ff2200720c */ /* 0x000fe20003f06270 */
[----:B------:R-:W-:Y:S01]  /*1260*/  @!P5 IMAD.MOV R27, RZ, RZ, -R27 ;  /* 0x000000ffff1bd224 */ /* 0x000fe200078e0a1b */
[----:B------:R-:W-:Y:S01]  /*1270*/  ISETP.GE.AND P5, PT, R30, RZ, PT ;  /* 0x000000ff1e00720c */ /* 0x000fe20003fa6270 */
[----:B------:R-:W-:-:S02]  /*1280*/  @!P4 IMAD.IADD R6, R6, 0x1, -R3 ;  /* 0x000000010606c824 */ /* 0x000fc400078e0a03 */
[--C-:B------:R-:W-:Y:S01]  /*1290*/  @!P1 IMAD.IADD R9, R9, 0x1, -R4.reuse ;  /* 0x0000000109099824 */ /* 0x100fe200078e0a04 */
[----:B------:R-:W-:Y:S01]  /*12a0*/  ISETP.GE.AND P1, PT, R32, RZ, PT ;  /* 0x000000ff2000720c */ /* 0x000fe20003f26270 */
[--C-:B------:R-:W-:Y:S01]  /*12b0*/  @!P2 IMAD.IADD R35, R35, 0x1, -R4.reuse ;  /* 0x000000012323a824 */ /* 0x100fe200078e0a04 */
[----:B------:R-:W-:Y:S01]  /*12c0*/  ISETP.GT.U32.AND P4, PT, R3, R6, PT ;  /* 0x000000060300720c */ /* 0x000fe20003f84070 */
[--C-:B------:R-:W-:Y:S01]  /*12d0*/  @!P6 IMAD.IADD R37, R37, 0x1, -R4.reuse ;  /* 0x000000012525e824 */ /* 0x100fe200078e0a04 */
[----:B------:R-:W-:Y:S01]  /*12e0*/  ISETP.GE.AND P2, PT, R18, RZ, PT ;  /* 0x000000ff1200720c */ /* 0x000fe20003f46270 */
[----:B------:R-:W-:Y:S01]  /*12f0*/  @!P3 IMAD.IADD R33, R33, 0x1, -R4 ;  /* 0x000000012121b824 */ /* 0x000fe200078e0a04 */
[----:B------:R-:W-:Y:S01]  /*1300*/  ISETP.GE.AND P6, PT, R36, RZ, PT ;  /* 0x000000ff2400720c */ /* 0x000fe20003fc6270 */
[----:B------:R-:W-:Y:S01]  /*1310*/  @!P0 IMAD.MOV R9, RZ, RZ, -R9 ;  /* 0x000000ffff098224 */ /* 0x000fe200078e0a09 */
[----:B------:R-:W-:Y:S01]  /*1320*/  ISETP.GE.AND P3, PT, R20, RZ, PT ;  /* 0x000000ff1400720c */ /* 0x000fe20003f66270 */
[----:B------:R-:W-:Y:S01]  /*1330*/  @!P5 IMAD.MOV R29, RZ, RZ, -R29 ;  /* 0x000000ffff1dd224 */ /* 0x000fe200078e0a1d */
[----:B------:R-:W-:Y:S01]  /*1340*/  LOP3.LUT R4, RZ, R95, RZ, 0x33, !PT ;  /* 0x0000005fff047212 */ /* 0x000fe200078e33ff */
[----:B------:R-:W-:Y:S01]  /*1350*/  VIADD R78, R106, UR7 ;  /* 0x000000076a4e7c36 */ /* 0x000fe20008000000 */
[----:B------:R-:W-:Y:S01]  /*1360*/  ISETP.GE.AND P0, PT, R90, RZ, PT ;  /* 0x000000ff5a00720c */ /* 0x000fe20003f06270 */
[----:B------:R-:W-:Y:S01]  /*1370*/  @!P1 IMAD.MOV R31, RZ, RZ, -R31 ;  /* 0x000000ffff1f9224 */ /* 0x000fe200078e0a1f */
[----:B------:R-:W-:Y:S01]  /*1380*/  ISETP.GT.AND P1, PT, R8, 0x1f, PT ;  /* 0x0000001f0800780c */ /* 0x000fe20003f24270 */
[----:B------:R-:W-:Y:S01]  /*1390*/  @!P4 IMAD.IADD R6, R6, 0x1, -R3 ;  /* 0x000000010606c824 */ /* 0x000fe200078e0a03 */
[----:B------:R-:W-:Y:S01]  /*13a0*/  ISETP.NE.AND P4, PT, R95, RZ, PT ;  /* 0x000000ff5f00720c */ /* 0x000fe20003f85270 */
[----:B------:R-:W-:Y:S01]  /*13b0*/  @!P2 IMAD.MOV R35, RZ, RZ, -R35 ;  /* 0x000000ffff23a224 */ /* 0x000fe200078e0a23 */
[----:B------:R-:W-:Y:S01]  /*13c0*/  ISETP.GE.AND P2, PT, R113, R10, PT ;  /* 0x0000000a7100720c */ /* 0x000fe20003f46270 */
[----:B------:R-:W-:Y:S01]  /*13d0*/  @!P6 IMAD.MOV R33, RZ, RZ, -R33 ;  /* 0x000000ffff21e224 */ /* 0x000fe200078e0a21 */
[C---:B------:R-:W-:Y:S01]  /*13e0*/  SEL R93, R4.reuse, R5, !P4 ;  /* 0x00000005045d7207 */ /* 0x040fe20006000000 */
[----:B------:R-:W-:Y:S01]  /*13f0*/  @!P3 IMAD.MOV R37, RZ, RZ, -R37 ;  /* 0x000000ffff25b224 */ /* 0x000fe200078e0a25 */
[----:B------:R-:W-:Y:S01]  /*1400*/  SEL R92, R4, R7, !P4 ;  /* 0x00000007045c7207 */ /* 0x000fe20006000000 */
[----:B------:R-:W-:Y:S01]  /*1410*/  VIADD R82, R2, UR7 ;  /* 0x0000000702527c36 */ /* 0x000fe20008000000 */
[C---:B------:R-:W-:Y:S01]  /*1420*/  SEL R91, R4.reuse, R13, !P4 ;  /* 0x0000000d045b7207 */ /* 0x040fe20006000000 */
[----:B------:R-:W-:Y:S01]  /*1430*/  @!P0 IMAD.MOV R6, RZ, RZ, -R6 ;  /* 0x000000ffff068224 */ /* 0x000fe200078e0a06 */
[C---:B------:R-:W-:Y:S01]  /*1440*/  SEL R89, R4.reuse, R15, !P4 ;  /* 0x0000000f04597207 */ /* 0x040fe20006000000 */
[----:B------:R-:W-:Y:S01]  /*1450*/  IMAD R93, R93, UR5, RZ ;  /* 0x000000055d5d7c24 */ /* 0x000fe2000f8e02ff */
[----:B------:R-:W-:Y:S01]  /*1460*/  SEL R88, R4, R17, !P4 ;  /* 0x0000001104587207 */ /* 0x000fe20006000000 */
[----:B------:R-:W-:Y:S01]  /*1470*/  IMAD R92, R92, UR5, RZ ;  /* 0x000000055c5c7c24 */ /* 0x000fe2000f8e02ff */
[C---:B------:R-:W-:Y:S01]  /*1480*/  SEL R7, R4.reuse, R19, !P4 ;  /* 0x0000001304077207 */ /* 0x040fe20006000000 */
[----:B------:R-:W-:Y:S01]  /*1490*/  IMAD R91, R91, UR5, RZ ;  /* 0x000000055b5b7c24 */ /* 0x000fe2000f8e02ff */
[C---:B------:R-:W-:Y:S01]  /*14a0*/  SEL R12, R4.reuse, R21, !P4 ;  /* 0x00000015040c7207 */ /* 0x040fe20006000000 */
[----:B------:R-:W-:Y:S01]  /*14b0*/  IMAD R89, R89, UR5, RZ ;  /* 0x0000000559597c24 */ /* 0x000fe2000f8e02ff */
[C---:B------:R-:W-:Y:S01]  /*14c0*/  SEL R13, R4.reuse, R23, !P4 ;  /* 0x00000017040d7207 */ /* 0x040fe20006000000 */
[----:B------:R-:W-:Y:S01]  /*14d0*/  IMAD R23, R113, R62, RZ ;  /* 0x0000003e71177224 */ /* 0x000fe200078e02ff */
[----:B------:R-:W-:Y:S01]  /*14e0*/  SEL R25, R4, R25, !P4 ;  /* 0x0000001904197207 */ /* 0x000fe20006000000 */
[----:B------:R-:W-:Y:S01]  /*14f0*/  IMAD R88, R88, UR5, RZ ;  /* 0x0000000558587c24 */ /* 0x000fe2000f8e02ff */
[----:B------:R-:W-:Y:S01]  /*1500*/  SEL R14, R4, R27, !P4 ;  /* 0x0000001b040e7207 */ /* 0x000fe20006000000 */
[----:B------:R-:W-:Y:S01]  /*1510*/  IMAD R22, R62, 0x4, R23 ;  /* 0x000000043e167824 */ /* 0x000fe200078e0217 */
[C---:B------:R-:W-:Y:S01]  /*1520*/  SEL R15, R4.reuse, R29, !P4 ;  /* 0x0000001d040f7207 */ /* 0x040fe20006000000 */
[----:B------:R-:W-:Y:S01]  /*1530*/  IMAD.SHL.U32 R122, R23, 0x4, RZ ;  /* 0x00000004177a7824 */ /* 0x000fe200078e00ff */
[----:B------:R-:W-:Y:S01]  /*1540*/  SEL R16, R4, R31, !P4 ;  /* 0x0000001f04107207 */ /* 0x000fe20006000000 */
[----:B------:R-:W-:Y:S01]  /*1550*/  IMAD.SHL.U32 R121, R22, 0x4, RZ ;  /* 0x0000000416797824 */ /* 0x000fe200078e00ff */
[----:B------:R-:W-:Y:S01]  /*1560*/  SEL R17, R4, R9, !P4 ;  /* 0x0000000904117207 */ /* 0x000fe20006000000 */
[----:B------:R-:W-:Y:S01]  /*1570*/  IMAD R21, R62, 0x4, R22 ;  /* 0x000000043e157824 */ /* 0x000fe200078e0216 */
[----:B------:R-:W-:Y:S01]  /*1580*/  SEL R39, R4, R35, !P4 ;  /* 0x0000002304277207 */ /* 0x000fe20006000000 */
[----:B------:R-:W-:Y:S01]  /*1590*/  IMAD R14, R14, UR5, RZ ;  /* 0x000000050e0e7c24 */ /* 0x000fe2000f8e02ff */
[C---:B------:R-:W-:Y:S01]  /*15a0*/  SEL R43, R4.reuse, R33, !P4 ;  /* 0x00000021042b7207 */ /* 0x040fe20006000000 */
[----:B------:R-:W-:Y:S01]  /*15b0*/  IMAD.SHL.U32 R120, R21, 0x4, RZ ;  /* 0x0000000415787824 */ /* 0x000fe200078e00ff */
[----:B------:R-:W-:Y:S01]  /*15c0*/  SEL R5, R4, R37, !P4 ;  /* 0x0000002504057207 */ /* 0x000fe20006000000 */
[----:B------:R-:W-:Y:S01]  /*15d0*/  IMAD R20, R62, 0x4, R21 ;  /* 0x000000043e147824 */ /* 0x000fe200078e0215 */
[----:B------:R-:W-:Y:S01]  /*15e0*/  ISETP.NE.AND P4, PT, R94, RZ, PT ;  /* 0x000000ff5e00720c */ /* 0x000fe20003f85270 */
[----:B------:R-:W-:Y:S01]  /*15f0*/  IMAD R15, R15, UR5, RZ ;  /* 0x000000050f0f7c24 */ /* 0x000fe2000f8e02ff */
[----:B------:R-:W-:Y:S01]  /*1600*/  SEL R74, RZ, 0x4, !P1 ;  /* 0x00000004ff4a7807 */ /* 0x000fe20004800000 */
[----:B------:R-:W-:Y:S01]  /*1610*/  IMAD.SHL.U32 R119, R20, 0x4, RZ ;  /* 0x0000000414777824 */ /* 0x000fe200078e00ff */
[-C--:B------:R-:W-:Y:S01]  /*1620*/  ISETP.GE.AND P3, PT, R102, R10.reuse, PT ;  /* 0x0000000a6600720c */ /* 0x080fe20003f66270 */
[----:B------:R-:W-:Y:S01]  /*1630*/  IMAD R19, R62, 0x4, R20 ;  /* 0x000000043e137824 */ /* 0x000fe200078e0214 */
[----:B------:R-:W-:Y:S01]  /*1640*/  SEL R3, R74, RZ, !P2 ;  /* 0x000000ff4a037207 */ /* 0x000fe20005000000 */
[----:B------:R-:W-:Y:S01]  /*1650*/  IMAD R16, R16, UR5, RZ ;  /* 0x0000000510107c24 */ /* 0x000fe2000f8e02ff */
[----:B------:R-:W-:Y:S01]  /*1660*/  ISETP.GE.AND P2, PT, R105, R10, PT ;  /* 0x0000000a6900720c */ /* 0x000fe20003f46270 */
[----:B------:R-:W-:Y:S01]  /*1670*/  IMAD.SHL.U32 R118, R19, 0x4, RZ ;  /* 0x0000000413767824 */ /* 0x000fe200078e00ff */
[----:B------:R-:W-:Y:S01]  /*1680*/  SEL R4, R74, RZ, !P3 ;  /* 0x000000ff4a047207 */ /* 0x000fe20005800000 */
[----:B------:R-:W-:Y:S01]  /*1690*/  IMAD R18, R62, 0x4, R19 ;  /* 0x000000043e127824 */ /* 0x000fe200078e0213 */
[----:B------:R-:W-:Y:S01]  /*16a0*/  ISETP.NE.U32.AND P1, PT, R3, RZ, PT ;  /* 0x000000ff0300720c */ /* 0x000fe20003f25070 */
[----:B------:R-:W-:Y:S01]  /*16b0*/  IMAD R17, R17, UR5, RZ ;  /* 0x0000000511117c24 */ /* 0x000fe2000f8e02ff */
[----:B------:R-:W-:Y:S01]  /*16c0*/  @!P4 LOP3.LUT R6, RZ, R94, RZ, 0x33, !PT ;  /* 0x0000005eff06c212 */ /* 0x000fe200078e33ff */
[----:B------:R-:W-:Y:S01]  /*16d0*/  IMAD.SHL.U32 R117, R18, 0x4, RZ ;  /* 0x0000000412757824 */ /* 0x000fe200078e00ff */
[----:B------:R-:W-:Y:S01]  /*16e0*/  SEL R3, R74, RZ, !P2 ;  /* 0x000000ff4a037207 */ /* 0x000fe20005000000 */
[----:B------:R-:W-:Y:S01]  /*16f0*/  IMAD R5, R5, UR5, RZ ;  /* 0x0000000505057c24 */ /* 0x000fe2000f8e02ff */
[----:B------:R-:W-:Y:S01]  /*1700*/  ISETP.NE.U32.AND P0, PT, R4, RZ, PT ;  /* 0x000000ff0400720c */ /* 0x000fe20003f05070 */
[----:B------:R-:W-:Y:S01]  /*1710*/  IMAD R4, R103, R63, RZ ;  /* 0x0000003f67047224 */ /* 0x000fe200078e02ff */
[----:B------:R-:W-:Y:S01]  /*1720*/  ISETP.NE.U32.AND P3, PT, R3, RZ, PT ;  /* 0x000000ff0300720c */ /* 0x000fe20003f65070 */
[----:B------:R-:W-:Y:S01]  /*1730*/  IMAD R96, R6, R11, RZ ;  /* 0x0000000b06607224 */ /* 0x000fe200078e02ff */
[-C--:B------:R-:W-:Y:S01]  /*1740*/  ISETP.GE.AND P5, PT, R103, R10.reuse, PT ;  /* 0x0000000a6700720c */ /* 0x080fe20003fa6270 */
[----:B------:R-:W-:Y:S01]  /*1750*/  IMAD.SHL.U32 R3, R4, 0x4, RZ ;  /* 0x0000000404037824 */ /* 0x000fe200078e00ff */
[----:B------:R-:W-:Y:S01]  /*1760*/  ISETP.GE.AND P4, PT, R101, R10, PT ;  /* 0x0000000a6500720c */ /* 0x000fe20003f86270 */
[----:B------:R-:W-:Y:S01]  /*1770*/  IMAD.SHL.U32 R97, R96, 0x4, RZ ;  /* 0x0000000460617824 */ /* 0x000fe200078e00ff */
[----:B------:R-:W-:Y:S01]  /*1780*/  SEL R9, R74, RZ, !P5 ;  /* 0x000000ff4a097207 */ /* 0x000fe20006800000 */
[----:B------:R-:W-:Y:S01]  /*1790*/  IMAD R11, R12, UR5, RZ ;  /* 0x000000050c0b7c24 */ /* 0x000fe2000f8e02ff */
[----:B------:R-:W-:Y:S01]  /*17a0*/  IADD3 R54, P5, R3, UR10, RZ ;  /* 0x0000000a03367c10 */ /* 0x000fe2000ffbe0ff */
[----:B------:R-:W-:Y:S01]  /*17b0*/  IMAD R12, R13, UR5, RZ ;  /* 0x000000050d0c7c24 */ /* 0x000fe2000f8e02ff */
[----:B------:R-:W-:Y:S01]  /*17c0*/  IADD3 R57, P6, R97, UR8, RZ ;  /* 0x0000000861397c10 */ /* 0x000fe2000ffde0ff */
[----:B------:R-:W-:Y:S01]  /*17d0*/  IMAD R13, R25, UR5, RZ ;  /* 0x00000005190d7c24 */ /* 0x000fe2000f8e02ff */
[----:B------:R-:W-:Y:S01]  /*17e0*/  LEA.HI.X.SX32 R56, R4, UR11, 0x2, P5 ;  /* 0x0000000b04387c11 */ /* 0x000fe2000a8f16ff */
[----:B------:R-:W-:Y:S01]  /*17f0*/  IMAD R6, R43, UR5, RZ ;  /* 0x000000052b067c24 */ /* 0x000fe2000f8e02ff */
[----:B------:R-:W-:Y:S01]  /*1800*/  LEA.HI.X.SX32 R76, R96, UR9, 0x2, P6 ;  /* 0x00000009604c7c11 */ /* 0x000fe2000b0f16ff */
[----:B------:R-:W-:Y:S01]  /*1810*/  IMAD R125, R62, 0x4, R18 ;  /* 0x000000043e7d7824 */ /* 0x000fe200078e0212 */
[-C--:B------:R-:W-:Y:S01]  /*1820*/  IADD3 R60, P5, R121, R57.reuse, RZ ;  /* 0x00000039793c7210 */ /* 0x080fe20007fbe0ff */
[----:B------:R-:W-:Y:S01]  /*1830*/  VIADD R81, R10, 0xffffffe0 ;  /* 0xffffffe00a517836 */ /* 0x000fe20000000000 */
[-C--:B------:R-:W-:Y:S01]  /*1840*/  IADD3 R72, P6, R122, R57.reuse, RZ ;  /* 0x000000397a487210 */ /* 0x080fe20007fde0ff */
[----:B------:R-:W-:Y:S01]  /*1850*/  IMAD.SHL.U32 R116, R125, 0x4, RZ ;  /* 0x000000047d747824 */ /* 0x000fe200078e00ff */
[----:B------:R-:W-:Y:S01]  /*1860*/  LEA.HI.X.SX32 R61, R22, R76, 0x2, P5 ;  /* 0x0000004c163d7211 */ /* 0x000fe200028f16ff */
[----:B------:R-:W-:Y:S01]  /*1870*/  IMAD R123, R62, 0x4, R125 ;  /* 0x000000043e7b7824 */ /* 0x000fe200078e027d */
[----:B------:R-:W-:-:S02]  /*1880*/  IADD3 R68, P5, R120, R57, RZ ;  /* 0x0000003978447210 */ /* 0x000fc40007fbe0ff */
[-C--:B------:R-:W-:Y:S01]  /*1890*/  LEA.HI.X.SX32 R73, R23, R76.reuse, 0x2, P6 ;  /* 0x0000004c17497211 */ /* 0x080fe200030f16ff */
[----:B------:R-:W-:Y:S01]  /*18a0*/  IMAD.SHL.U32 R115, R123, 0x4, RZ ;  /* 0x000000047b737824 */ /* 0x000fe200078e00ff */
[----:B------:R-:W-:Y:S02]  /*18b0*/  LEA.HI.X.SX32 R69, R21, R76, 0x2, P5 ;  /* 0x0000004c15457211 */ /* 0x000fe400028f16ff */
[-C--:B------:R-:W-:Y:S01]  /*18c0*/  IADD3 R70, P5, R119, R57.reuse, RZ ;  /* 0x0000003977467210 */ /* 0x080fe20007fbe0ff */
[----:B------:R-:W-:Y:S01]  /*18d0*/  @!PT LDS RZ, [RZ] ;  /* 0x00000000fffff984 */ /* 0x000fe20000000800 */
[----:B------:R-:W-:Y:S01]  /*18e0*/  @!PT LDS RZ, [RZ] ;  /* 0x00000000fffff984 */ /* 0x000fe20000000800 */
[----:B------:R-:W-:Y:S01]  /*18f0*/  @!PT LDS RZ, [RZ] ;  /* 0x00000000fffff984 */ /* 0x000fe20000000800 */
[----:B------:R2:W-:Y:S01]  /*1900*/  LDGSTS.E [R82+0x18000], desc[UR14][R72.64], P1 ;  /* 0x1800000048527fae */ /* 0x0005e2000892184e */
[----:B------:R-:W-:Y:S02]  /*1910*/  LEA R26, P6, R92, R54, 0x2 ;  /* 0x000000365c1a7211 */ /* 0x000fe400078c10ff */
[----:B------:R-:W-:Y:S02]  /*1920*/  LEA.HI.X.SX32 R71, R20, R76, 0x2, P5 ;  /* 0x0000004c14477211 */ /* 0x000fe400028f16ff */
[----:B------:R-:W-:-:S02]  /*1930*/  IADD3 R66, P5, R118, R57, RZ ;  /* 0x0000003976427210 */ /* 0x000fc40007fbe0ff */
[----:B------:R-:W-:Y:S01]  /*1940*/  ISETP.NE.U32.AND P2, PT, R9, RZ, PT ;  /* 0x000000ff0900720c */ /* 0x000fe20003f45070 */
[----:B------:R-:W-:Y:S01]  /*1950*/  IMAD R9, R7, UR5, RZ ;  /* 0x0000000507097c24 */ /* 0x000fe2000f8e02ff */
[----:B------:R-:W-:Y:S01]  /*1960*/  LEA.HI.X.SX32 R67, R19, R76, 0x2, P5 ;  /* 0x0000004c13437211 */ /* 0x000fe200028f16ff */
[----:B------:R-:W-:Y:S01]  /*1970*/  IMAD R7, R39, UR5, RZ ;  /* 0x0000000527077c24 */ /* 0x000fe2000f8e02ff */
[----:B------:R-:W-:Y:S01]  /*1980*/  IADD3 R58, P5, R117, R57, RZ ;  /* 0x00000039753a7210 */ /* 0x000fe20007fbe0ff */
[----:B--2---:R-:W-:Y:S01]  /*1990*/  IMAD.WIDE R72, R111, 0x4, R72 ;  /* 0x000000046f487825 */ /* 0x004fe200078e0248 */
[----:B------:R-:W-:Y:S02]  /*19a0*/  LEA.HI.X.SX32 R27, R92, R56, 0x2, P6 ;  /* 0x000000385c1b7211 */ /* 0x000fe400030f16ff */
[----:B------:R-:W-:Y:S02]  /*19b0*/  LEA.HI.X.SX32 R59, R18, R76, 0x2, P5 ;  /* 0x0000004c123b7211 */ /* 0x000fe400028f16ff */
[----:B------:R-:W-:-:S02]  /*19c0*/  LEA R24, P5, R93, R54, 0x2 ;  /* 0x000000365d187211 */ /* 0x000fc400078a10ff */
[----:B------:R-:W-:Y:S02]  /*19d0*/  LEA R30, P6, R89, R54, 0x2 ;  /* 0x00000036591e7211 */ /* 0x000fe400078c10ff */
[----:B------:R-:W-:Y:S02]  /*19e0*/  LEA.HI.X.SX32 R25, R93, R56, 0x2, P5 ;  /* 0x000000385d197211 */ /* 0x000fe400028f16ff */
[----:B------:R-:W-:Y:S02]  /*19f0*/  LEA R28, P5, R91, R54, 0x2 ;  /* 0x000000365b1c7211 */ /* 0x000fe400078a10ff */
[-C--:B------:R-:W-:Y:S02]  /*1a00*/  LEA.HI.X.SX32 R31, R89, R56.reuse, 0x2, P6 ;  /* 0x00000038591f7211 */ /* 0x080fe400030f16ff */
[----:B------:R-:W-:Y:S02]  /*1a10*/  LEA.HI.X.SX32 R29, R91, R56, 0x2, P5 ;  /* 0x000000385b1d7211 */ /* 0x000fe400028f16ff */
[----:B------:R-:W-:-:S02]  /*1a20*/  LEA R32, P5, R88, R54, 0x2 ;  /* 0x0000003658207211 */ /* 0x000fc400078a10ff */
[----:B------:R-:W-:Y:S02]  /*1a30*/  LEA R34, P6, R9, R54, 0x2 ;  /* 0x0000003609227211 */ /* 0x000fe400078c10ff */
[----:B------:R-:W-:Y:S02]  /*1a40*/  LEA.HI.X.SX32 R33, R88, R56, 0x2, P5 ;  /* 0x0000003858217211 */ /* 0x000fe400028f16ff */
[----:B------:R-:W-:Y:S02]  /*1a50*/  LEA R36, P5, R11, R54, 0x2 ;  /* 0x000000360b247211 */ /* 0x000fe400078a10ff */
[----:B------:R-:W-:Y:S02]  /*1a60*/  LEA.HI.X.SX32 R35, R9, R56, 0x2, P6 ;  /* 0x0000003809237211 */ /* 0x000fe400030f16ff */
[----:B------:R-:W-:Y:S02]  /*1a70*/  LEA R38, P6, R12, R54, 0x2 ;  /* 0x000000360c267211 */ /* 0x000fe400078c10ff */
[----:B------:R-:W-:-:S02]  /*1a80*/  LEA.HI.X.SX32 R37, R11, R56, 0x2, P5 ;  /* 0x000000380b257211 */ /* 0x000fc400028f16ff */
[C---:B------:R-:W-:Y:S02]  /*1a90*/  LEA R40, P5, R13.reuse, R54, 0x2 ;  /* 0x000000360d287211 */ /* 0x040fe400078a10ff */
[----:B------:R-:W-:Y:S02]  /*1aa0*/  LEA.HI.X.SX32 R39, R12, R56, 0x2, P6 ;  /* 0x000000380c277211 */ /* 0x000fe400030f16ff */
[C---:B------:R-:W-:Y:S02]  /*1ab0*/  LEA R42, P6, R14.reuse, R54, 0x2 ;  /* 0x000000360e2a7211 */ /* 0x040fe400078c10ff */
        /* <DEDUP_REMOVED lines=9> */
[----:B------:R-:W-:Y:S02]  /*1b50*/  LEA R52, P5, R7, R54, 0x2 ;  /* 0x0000003607347211 */ /* 0x000fe400078a10ff */
[----:B------:R-:W-:Y:S02]  /*1b60*/  LEA.HI.X.SX32 R51, R6, R56, 0x2, P6 ;  /* 0x0000003806337211 */ /* 0x000fe400030f16ff */
[C---:B------:R-:W-:Y:S02]  /*1b70*/  LEA R54, P6, R5.reuse, R54, 0x2 ;  /* 0x0000003605367211 */ /* 0x040fe400078c10ff */
[----:B------:R-:W-:Y:S02]  /*1b80*/  SEL R75, R74, RZ, !P4 ;  /* 0x000000ff4a4b7207 */ /* 0x000fe40006000000 */
[----:B------:R-:W-:Y:S02]  /*1b90*/  LEA.HI.X.SX32 R55, R5, R56, 0x2, P6 ;  /* 0x0000003805377211 */ /* 0x000fe400030f16ff */
[----:B------:R-:W-:-:S02]  /*1ba0*/  IADD3 R64, P6, R116, R57, RZ ;  /* 0x0000003974407210 */ /* 0x000fc40007fde0ff */
[----:B-1----:R-:W-:Y:S02]  /*1bb0*/  LOP3.LUT R90, R2, 0x10, RZ, 0x3c, !PT ;  /* 0x00000010025a7812 */ /* 0x002fe400078e3cff */
[----:B------:R-:W-:Y:S02]  /*1bc0*/  LEA.HI.X.SX32 R65, R125, R76, 0x2, P6 ;  /* 0x0000004c7d417211 */ /* 0x000fe400030f16ff */
[----:B------:R-:W-:Y:S01]  /*1bd0*/  ISETP.NE.U32.AND P6, PT, R75, RZ, PT ;  /* 0x000000ff4b00720c */ /* 0x000fe20003fc5070 */
[----:B------:R-:W-:Y:S01]  /*1be0*/  VIADD R80, R90, UR7 ;  /* 0x000000075a507c36 */ /* 0x000fe20008000000 */
[----:B------:R-:W-:Y:S02]  /*1bf0*/  LEA.HI.X.SX32 R53, R7, R56, 0x2, P5 ;  /* 0x0000003807357211 */ /* 0x000fe400028f16ff */
[----:B------:R-:W-:Y:S02]  /*1c00*/  LOP3.LUT R106, R2, 0x30, RZ, 0x3c, !PT ;  /* 0x00000030026a7812 */ /* 0x000fe400078e3cff */
[-C--:B------:R-:W-:Y:S01]  /*1c10*/  ISETP.GE.AND P5, PT, R100, R10.reuse, PT ;  /* 0x0000000a6400720c */ /* 0x080fe20003fa6270 */
[----:B------:R1:W-:Y:S01]  /*1c20*/  LDGSTS.E [R80+0x18000], desc[UR14][R60.64], P3 ;  /* 0x180000003c507fae */ /* 0x0003e2000992184e */
[----:B------:R-:W-:Y:S01]  /*1c30*/  LOP3.LUT R90, R113, 0x1c, RZ, 0xfc, !PT ;  /* 0x0000001c715a7812 */ /* 0x000fe200078efcff */
[----:B------:R-:W-:Y:S01]  /*1c40*/  VIADD R79, R106, UR7 ;  /* 0x000000076a4f7c36 */ /* 0x000fe20008000000 */
[----:B------:R-:W-:Y:S01]  /*1c50*/  SEL R77, R74, RZ, !P5 ;  /* 0x000000ff4a4d7207 */ /* 0x000fe20006800000 */
[----:B------:R2:W-:Y:S01]  /*1c60*/  LDGSTS.E [R78+0x18000], desc[UR14][R68.64], P0 ;  /* 0x18000000444e7fae */ /* 0x0005e2000812184e */
[----:B------:R-:W-:-:S02]  /*1c70*/  ISETP.GE.AND P5, PT, R99, R10, PT ;  /* 0x0000000a6300720c */ /* 0x000fc40003fa6270 */
[----:B------:R-:W-:Y:S01]  /*1c80*/  IADD3 R56, P4, R115, R57, RZ ;  /* 0x0000003973387210 */ /* 0x000fe20007f9e0ff */
[----:B------:R3:W-:Y:S01]  /*1c90*/  LDGSTS.E [R79+0x18000], desc[UR14][R70.64], P6 ;  /* 0x18000000464f7fae */ /* 0x0007e2000b12184e */
[----:B------:R-:W-:Y:S02]  /*1ca0*/  SEL R75, R74, RZ, !P5 ;  /* 0x000000ff4a4b7207 */ /* 0x000fe40006800000 */
[-C--:B------:R-:W-:Y:S01]  /*1cb0*/  ISETP.GE.AND P5, PT, R98, R10.reuse, PT ;  /* 0x0000000a6200720c */ /* 0x080fe20003fa6270 */
[----:B-1----:R-:W-:Y:S01]  /*1cc0*/  IMAD.WIDE R60, R111, 0x4, R60 ;  /* 0x000000046f3c7825 */ /* 0x002fe200078e023c */
[----:B------:R-:W-:Y:S02]  /*1cd0*/  ISETP.GE.AND P6, PT, R105, R81, PT ;  /* 0x000000516900720c */ /* 0x000fe40003fc6270 */
[----:B------:R-:W-:Y:S01]  /*1ce0*/  ISETP.GE.AND P3, PT, R90, R10, PT ;  /* 0x0000000a5a00720c */ /* 0x000fe20003f66270 */
[----:B--2---:R-:W-:Y:S01]  /*1cf0*/  IMAD.WIDE R68, R111, 0x4, R68 ;  /* 0x000000046f447825 */ /* 0x004fe200078e0244 */
[----:B------:R-:W-:-:S02]  /*1d00*/  LOP3.LUT R105, R104, 0xe0, RZ, 0xc0, !PT ;  /* 0x000000e068697812 */ /* 0x000fc400078ec0ff */
[----:B------:R-:W-:Y:S01]  /*1d10*/  ISETP.GE.AND P0, PT, R113, R81, PT ;  /* 0x000000517100720c */ /* 0x000fe20003f06270 */
[----:B------:R-:W-:Y:S01]  /*1d20*/  IMAD.SHL.U32 R104, R104, 0x4, RZ ;  /* 0x0000000468687824 */ /* 0x000fe200078e00ff */
[----:B------:R-:W-:Y:S01]  /*1d30*/  LEA.HI.X.SX32 R57, R123, R76, 0x2, P4 ;  /* 0x0000004c7b397211 */ /* 0x000fe200020f16ff */
[----:B---3--:R-:W-:Y:S01]  /*1d40*/  IMAD.WIDE R70, R111, 0x4, R70 ;  /* 0x000000046f467825 */ /* 0x008fe200078e0246 */
[C---:B------:R-:W-:Y:S02]  /*1d50*/  SEL R76, R74.reuse, RZ, !P5 ;  /* 0x000000ff4a4c7207 */ /* 0x040fe40006800000 */
[----:B------:R-:W-:Y:S02]  /*1d60*/  ISETP.NE.U32.AND P1, PT, R75, RZ, PT ;  /* 0x000000ff4b00720c */ /* 0x000fe40003f25070 */
[----:B------:R-:W-:Y:S02]  /*1d70*/  SEL R74, R74, RZ, !P3 ;  /* 0x000000ff4a4a7207 */ /* 0x000fe40005800000 */
[----:B------:R-:W-:-:S02]  /*1d80*/  SHF.R.U32.HI R114, RZ, 0x1, R105 ;  /* 0x00000001ff727819 */ /* 0x000fc40000011669 */
[----:B------:R-:W-:Y:S02]  /*1d90*/  ISETP.NE.U32.AND P4, PT, R77, RZ, PT ;  /* 0x000000ff4d00720c */ /* 0x000fe40003f85070 */
[----:B------:R-:W-:Y:S02]  /*1da0*/  ISETP.GT.AND P3, PT, R8, 0x3f, PT ;  /* 0x0000003f0800780c */ /* 0x000fe40003f64270 */
[----:B------:R-:W-:Y:S02]  /*1db0*/  SEL R75, RZ, 0x4, P0 ;  /* 0x00000004ff4b7807 */ /* 0x000fe40000000000 */
[----:B------:R-:W-:Y:S02]  /*1dc0*/  LOP3.LUT R106, R2, 0x40, RZ, 0x3c, !PT ;  /* 0x00000040026a7812 */ /* 0x000fe400078e3cff */
[----:B------:R-:W-:Y:S02]  /*1dd0*/  LOP3.LUT R114, R114, 0x7fc, R104, 0x78, !PT ;  /* 0x000007fc72727812 */ /* 0x000fe400078e7868 */
[----:B------:R-:W-:-:S02]  /*1de0*/  SEL R75, R75, RZ, P3 ;  /* 0x000000ff4b4b7207 */ /* 0x000fc40001800000 */
[----:B------:R-:W-:Y:S01]  /*1df0*/  LOP3.LUT R104, R2, 0x50, RZ, 0x3c, !PT ;  /* 0x0000005002687812 */ /* 0x000fe200078e3cff */
[----:B------:R-:W-:Y:S01]  /*1e00*/  VIADD R62, R114, UR7 ;  /* 0x00000007723e7c36 */ /* 0x000fe20008000000 */
[----:B------:R-:W-:Y:S02]  /*1e10*/  ISETP.NE.U32.AND P5, PT, R76, RZ, PT ;  /* 0x000000ff4c00720c */ /* 0x000fe40003fa5070 */
[----:B------:R-:W-:Y:S02]  /*1e20*/  SEL R76, RZ, 0x4, P6 ;  /* 0x00000004ff4c7807 */ /* 0x000fe40003000000 */
[----:B------:R-:W-:Y:S01]  /*1e30*/  ISETP.NE.U32.AND P0, PT, R74, RZ, PT ;  /* 0x000000ff4a00720c */ /* 0x000fe20003f05070 */
[----:B------:R-:W-:Y:S01]  /*1e40*/  VIADD R74, R106, UR7 ;  /* 0x000000076a4a7c36 */ /* 0x000fe20008000000 */
[----:B------:R-:W-:Y:S01]  /*1e50*/  ISETP.NE.U32.AND P6, PT, R75, RZ, PT ;  /* 0x000000ff4b00720c */ /* 0x000fe20003fc5070 */
[----:B------:R-:W-:Y:S01]  /*1e60*/  VIADD R75, R104, UR7 ;  /* 0x00000007684b7c36 */ /* 0x000fe20008000000 */
[----:B------:R-:W-:-:S02]  /*1e70*/  LOP3.LUT R105, R2, 0x60, RZ, 0x3c, !PT ;  /* 0x0000006002697812 */ /* 0x000fc400078e3cff */
[----:B------:R-:W-:Y:S01]  /*1e80*/  SEL R76, R76, RZ, P3 ;  /* 0x000000ff4c4c7207 */ /* 0x000fe20001800000 */
[----:B------:R1:W-:Y:S01]  /*1e90*/  LDGSTS.E [R74+0x18000], desc[UR14][R66.64], P4 ;  /* 0x18000000424a7fae */ /* 0x0003e2000a12184e */
[----:B------:R-:W-:Y:S01]  /*1ea0*/  LOP3.LUT R104, R2, 0x70, RZ, 0x3c, !PT ;  /* 0x0000007002687812 */ /* 0x000fe200078e3cff */
[----:B------:R-:W-:Y:S01]  /*1eb0*/  VIADD R77, R105, UR7 ;  /* 0x00000007694d7c36 */ /* 0x000fe20008000000 */
[----:B------:R-:W-:Y:S01]  /*1ec0*/  ISETP.NE.U32.AND P4, PT, R76, RZ, PT ;  /* 0x000000ff4c00720c */ /* 0x000fe20003f85070 */
[----:B------:R2:W-:Y:S01]  /*1ed0*/  LDGSTS.E [R75+0x18000], desc[UR14][R58.64], P1 ;  /* 0x180000003a4b7fae */ /* 0x0005e2000892184e */
[-C--:B------:R-:W-:Y:S01]  /*1ee0*/  ISETP.GE.AND P1, PT, R99, R81.reuse, PT ;  /* 0x000000516300720c */ /* 0x080fe20003f26270 */
[----:B------:R-:W-:Y:S02]  /*1ef0*/  VIADD R76, R104, UR7 ;  /* 0x00000007684c7c36 */ /* 0x000fe40008000000 */
[----:B------:R3:W-:Y:S01]  /*1f00*/  LDGSTS.E [R77+0x18000], desc[UR14][R64.64], P5 ;  /* 0x18000000404d7fae */ /* 0x0007e2000a92184e */
[----:B------:R-:W-:-:S03]  /*1f10*/  ISETP.GE.AND P5, PT, R98, R81, PT ;  /* 0x000000516200720c */ /* 0x000fc60003fa6270 */
[----:B------:R4:W-:Y:S01]  /*1f20*/  LDGSTS.E [R76+0x18000], desc[UR14][R56.64], P0 ;  /* 0x18000000384c7fae */ /* 0x0009e2000812184e */
[----:B------:R-:W-:Y:S01]  /*1f30*/  ISETP.GE.AND P0, PT, R100, R81, PT ;  /* 0x000000516400720c */ /* 0x000fe20003f06270 */
[C---:B-1----:R-:W-:Y:S02]  /*1f40*/  IMAD.WIDE R66, R111.reuse, 0x4, R66 ;  /* 0x000000046f427825 */ /* 0x042fe400078e0242 */
[----:B------:R-:W0:Y:S02]  /*1f50*/  LDGDEPBAR ;  /* 0x00000000000079af */ /* 0x000e240000000000 */
[C---:B--2---:R-:W-:Y:S02]  /*1f60*/  IMAD.WIDE R58, R111.reuse, 0x4, R58 ;  /* 0x000000046f3a7825 */ /* 0x044fe400078e023a */
[----:B------:R-:W-:Y:S02]  /*1f70*/  LDGSTS.E [R62], desc[UR14][R24.64], P2 ;  /* 0x00000000183e7fae */ /* 0x000fe4000912184e */
[----:B---3--:R-:W-:-:S02]  /*1f80*/  IMAD.WIDE R64, R111, 0x4, R64 ;  /* 0x000000046f407825 */ /* 0x008fc400078e0240 */
[----:B------:R-:W-:Y:S02]  /*1f90*/  LDGSTS.E [R62+0x800], desc[UR14][R26.64], P2 ;  /* 0x008000001a3e7fae */ /* 0x000fe4000912184e */
[----:B----4-:R-:W-:Y:S02]  /*1fa0*/  IMAD.WIDE R56, R111, 0x4, R56 ;  /* 0x000000046f387825 */ /* 0x010fe400078e0238 */
[----:B------:R-:W-:Y:S04]  /*1fb0*/  LDGSTS.E [R62+0x1000], desc[UR14][R28.64], P2 ;  /* 0x010000001c3e7fae */ /* 0x000fe8000912184e */
        /* <DEDUP_REMOVED lines=12> */
[----:B------:R-:W-:Y:S01]  /*2080*/  LDGSTS.E [R62+0x7800], desc[UR14][R54.64], P2 ;  /* 0x07800000363e7fae */ /* 0x000fe2000912184e */
[----:B------:R-:W-:-:S03]  /*2090*/  ISETP.GE.AND P2, PT, R103, R81, PT ;  /* 0x000000516700720c */ /* 0x000fc60003f46270 */
[----:B------:R-:W0:Y:S01]  /*20a0*/  LDGDEPBAR ;  /* 0x00000000000079af */ /* 0x000e220000000000 */
[----:B------:R-:W-:Y:S06]  /*20b0*/  BAR.SYNC.DEFER_BLOCKING 0x0 ;  /* 0x0000000000007b1d */ /* 0x000fec0000010000 */
[----:B------:R-:W-:Y:S01]  /*20c0*/  @!PT LDS RZ, [RZ] ;  /* 0x00000000fffff984 */ /* 0x000fe20000000800 */
[----:B------:R-:W-:Y:S01]  /*20d0*/  @!PT LDS RZ, [RZ] ;  /* 0x00000000fffff984 */ /* 0x000fe20000000800 */
[----:B------:R-:W-:Y:S01]  /*20e0*/  @!PT LDS RZ, [RZ] ;  /* 0x00000000fffff984 */ /* 0x000fe20000000800 */
[----:B------:R1:W-:Y:S01]  /*20f0*/  LDGSTS.E [R82+0x1c000], desc[UR14][R72.64], P6 ;  /* 0x1c00000048527fae */ /* 0x0003e2000b12184e */
[----:B------:R-:W-:-:S03]  /*2100*/  ISETP.GE.AND P6, PT, R101, R81, PT ;  /* 0x000000516500720c */ /* 0x000fc60003fc6270 */
[----:B------:R2:W-:Y:S01]  /*2110*/  LDGSTS.E [R80+0x1c000], desc[UR14][R60.64], P4 ;  /* 0x1c0000003c507fae */ /* 0x0005e2000a12184e */
[-C--:B------:R-:W-:Y:S02]  /*2120*/  ISETP.GE.AND P4, PT, R102, R81.reuse, PT ;  /* 0x000000516600720c */ /* 0x080fe40003f86270 */
[----:B------:R-:W-:Y:S02]  /*2130*/  SEL R84, RZ, 0x4, P6 ;  /* 0x00000004ff547807 */ /* 0x000fe40003000000 */
[----:B------:R-:W-:Y:S02]  /*2140*/  SEL R83, RZ, 0x4, P4 ;  /* 0x00000004ff537807 */ /* 0x000fe40002000000 */
[----:B------:R-:W-:Y:S01]  /*2150*/  ISETP.GE.AND P4, PT, R90, R81, PT ;  /* 0x000000515a00720c */ /* 0x000fe20003f86270 */
[----:B------:R-:W-:Y:S01]  /*2160*/  IMAD.SHL.U32 R90, R63, 0x20, RZ ;  /* 0x000000203f5a7824 */ /* 0x000fe200078e00ff */
[----:B------:R-:W-:Y:S02]  /*2170*/  SEL R83, R83, RZ, P3 ;  /* 0x000000ff53537207 */ /* 0x000fe40001800000 */
[----:B-1----:R-:W-:Y:S01]  /*2180*/  SEL R72, RZ, 0x4, P5 ;  /* 0x00000004ff487807 */ /* 0x002fe20002800000 */
[----:B------:R-:W-:Y:S01]  /*2190*/  IMAD.WIDE R24, R90, 0x4, R24 ;  /* 0x000000045a187825 */ /* 0x000fe200078e0218 */
[----:B--2---:R-:W-:-:S02]  /*21a0*/  SEL R60, RZ, 0x4, P0 ;  /* 0x00000004ff3c7807 */ /* 0x004fc40000000000 */
[----:B------:R-:W-:Y:S02]  /*21b0*/  CS2R R80, SRZ ;  /* 0x0000000000507805 */ /* 0x000fe4000001ff00 */
[----:B------:R-:W-:Y:S01]  /*21c0*/  SEL R61, RZ, 0x4, P1 ;  /* 0x00000004ff3d7807 */ /* 0x000fe20000800000 */
[----:B------:R-:W-:Y:S01]  /*21d0*/  IMAD.WIDE R26, R90, 0x4, R26 ;  /* 0x000000045a1a7825 */ /* 0x000fe200078e021a */
[----:B------:R-:W-:Y:S02]  /*21e0*/  SEL R60, R60, RZ, P3 ;  /* 0x000000ff3c3c7207 */ /* 0x000fe40001800000 */
[----:B------:R-:W-:Y:S01]  /*21f0*/  SEL R61, R61, RZ, P3 ;  /* 0x000000ff3d3d7207 */ /* 0x000fe20001800000 */
[----:B------:R-:W-:Y:S01]  /*2200*/  IMAD.WIDE R28, R90, 0x4, R28 ;  /* 0x000000045a1c7825 */ /* 0x000fe200078e021c */
[----:B------:R-:W-:Y:S02]  /*2210*/  ISETP.NE.U32.AND P6, PT, R60, RZ, PT ;  /* 0x000000ff3c00720c */ /* 0x000fe40003fc5070 */
[----:B------:R-:W-:Y:S01]  /*2220*/  SEL R84, R84, RZ, P3 ;  /* 0x000000ff54547207 */ /* 0x000fe20001800000 */
[----:B------:R-:W-:Y:S01]  /*2230*/  IMAD.WIDE R30, R90, 0x4, R30 ;  /* 0x000000045a1e7825 */ /* 0x000fe200078e021e */
[----:B------:R-:W-:-:S02]  /*2240*/  SEL R60, RZ, 0x4, P4 ;  /* 0x00000004ff3c7807 */ /* 0x000fc40002000000 */
[----:B------:R-:W-:Y:S01]  /*2250*/  ISETP.NE.U32.AND P5, PT, R61, RZ, PT ;  /* 0x000000ff3d00720c */ /* 0x000fe20003fa5070 */
[C---:B------:R-:W-:Y:S01]  /*2260*/  IMAD.WIDE R32, R90.reuse, 0x4, R32 ;  /* 0x000000045a207825 */ /* 0x040fe200078e0220 */
[----:B------:R-:W-:Y:S02]  /*2270*/  SEL R61, RZ, 0x4, P2 ;  /* 0x00000004ff3d7807 */ /* 0x000fe40001000000 */
[----:B------:R-:W-:Y:S01]  /*2280*/  ISETP.NE.U32.AND P0, PT, R83, RZ, PT ;  /* 0x000000ff5300720c */ /* 0x000fe20003f05070 */
[----:B------:R-:W-:Y:S01]  /*2290*/  IMAD.WIDE R34, R90, 0x4, R34 ;  /* 0x000000045a227825 */ /* 0x000fe200078e0222 */
[----:B------:R-:W-:Y:S02]  /*22a0*/  SEL R72, R72, RZ, P3 ;  /* 0x000000ff48487207 */ /* 0x000fe40001800000 */
[----:B------:R-:W-:Y:S02]  /*22b0*/  CS2R R82, SRZ ;  /* 0x0000000000527805 */ /* 0x000fe4000001ff00 */
[----:B------:R-:W-:Y:S01]  /*22c0*/  ISETP.NE.U32.AND P1, PT, R84, RZ, PT ;  /* 0x000000ff5400720c */ /* 0x000fe20003f25070 */
[----:B------:R-:W-:Y:S01]  /*22d0*/  IMAD.WIDE R36, R90, 0x4, R36 ;  /* 0x000000045a247825 */ /* 0x000fe200078e0224 */
[----:B------:R-:W-:-:S02]  /*22e0*/  SEL R60, R60, RZ, P3 ;  /* 0x000000ff3c3c7207 */ /* 0x000fc40001800000 */
[----:B------:R-:W-:Y:S02]  /*22f0*/  CS2R R84, SRZ ;  /* 0x0000000000547805 */ /* 0x000fe4000001ff00 */
[----:B------:R-:W-:Y:S01]  /*2300*/  SEL R61, R61, RZ, P3 ;  /* 0x000000ff3d3d7207 */ /* 0x000fe20001800000 */
[----:B------:R-:W-:Y:S01]  /*2310*/  IMAD.WIDE R38, R90, 0x4, R38 ;  /* 0x000000045a267825 */ /* 0x000fe200078e0226 */
[----:B------:R-:W-:Y:S02]  /*2320*/  ISETP.NE.U32.AND P4, PT, R72, RZ, PT ;  /* 0x000000ff4800720c */ /* 0x000fe40003f85070 */
[----:B------:R-:W-:Y:S02]  /*2330*/  CS2R R72, SRZ ;  /* 0x0000000000487805 */ /* 0x000fe4000001ff00 */
[----:B------:R-:W-:Y:S01]  /*2340*/  ISETP.NE.U32.AND P2, PT, R60, RZ, PT ;  /* 0x000000ff3c00720c */ /* 0x000fe20003f45070 */
[----:B------:R1:W-:Y:S01]  /*2350*/  LDGSTS.E [R78+0x1c000], desc[UR14][R68.64], P0 ;  /* 0x1c000000444e7fae */ /* 0x0003e2000812184e */
[----:B------:R-:W-:Y:S01]  /*2360*/  ISETP.NE.U32.AND P3, PT, R61, RZ, PT ;  /* 0x000000ff3d00720c */ /* 0x000fe20003f65070 */
[----:B------:R-:W-:Y:S01]  /*2370*/  IMAD.WIDE R40, R90, 0x4, R40 ;  /* 0x000000045a287825 */ /* 0x000fe200078e0228 */
[----:B------:R-:W-:Y:S01]  /*2380*/  ISETP.GE.AND P0, PT, R8, 0x20, PT ;  /* 0x000000200800780c */ /* 0x000fe20003f06270 */
[----:B------:R2:W-:Y:S01]  /*2390*/  LDGSTS.E [R79+0x1c000], desc[UR14][R70.64], P1 ;  /* 0x1c000000464f7fae */ /* 0x0005e2000892184e */
[----:B------:R-:W-:Y:S01]  /*23a0*/  CS2R R60, SRZ ;  /* 0x00000000003c7805 */ /* 0x000fe2000001ff00 */
[----:B------:R-:W-:-:S02]  /*23b0*/  IMAD.WIDE R42, R90, 0x4, R42 ;  /* 0x000000045a2a7825 */ /* 0x000fc400078e022a */
[----:B------:R3:W-:Y:S02]  /*23c0*/  LDGSTS.E [R74+0x1c000], desc[UR14][R66.64], P6 ;  /* 0x1c000000424a7fae */ /* 0x0007e4000b12184e */
[C---:B------:R-:W-:Y:S02]  /*23d0*/  IMAD.WIDE R44, R90.reuse, 0x4, R44 ;  /* 0x000000045a2c7825 */ /* 0x040fe400078e022c */
[----:B------:R4:W-:Y:S01]  /*23e0*/  LDGSTS.E [R75+0x1c000], desc[UR14][R58.64], P5 ;  /* 0x1c0000003a4b7fae */ /* 0x0009e2000a92184e */
[----:B-1----:R-:W-:Y:S01]  /*23f0*/  CS2R R68, SRZ ;  /* 0x0000000000447805 */ /* 0x002fe2000001ff00 */
[C---:B------:R-:W-:Y:S02]  /*2400*/  IMAD.WIDE R46, R90.reuse, 0x4, R46 ;  /* 0x000000045a2e7825 */ /* 0x040fe400078e022e */
[----:B------:R1:W-:Y:S01]  /*2410*/  LDGSTS.E [R77+0x1c000], desc[UR14][R64.64], P4 ;  /* 0x1c000000404d7fae */ /* 0x0003e2000a12184e */
[----:B--2---:R-:W-:Y:S01]  /*2420*/  CS2R R70, SRZ ;  /* 0x0000000000467805 */ /* 0x004fe2000001ff00 */
[C---:B------:R-:W-:Y:S01]  /*2430*/  IMAD.WIDE R48, R90.reuse, 0x4, R48 ;  /* 0x000000045a307825 */ /* 0x040fe200078e0230 */
[----:B------:R-:W-:Y:S01]  /*2440*/  CS2R R78, SRZ ;  /* 0x00000000004e7805 */ /* 0x000fe2000001ff00 */
[----:B------:R2:W-:Y:S01]  /*2450*/  LDGSTS.E [R76+0x1c000], desc[UR14][R56.64], P2 ;  /* 0x1c000000384c7fae */ /* 0x0005e2000912184e */
[----:B---3--:R-:W-:Y:S01]  /*2460*/  CS2R R66, SRZ ;  /* 0x0000000000427805 */ /* 0x008fe2000001ff00 */
[----:B------:R-:W-:-:S02]  /*2470*/  IMAD.WIDE R50, R90, 0x4, R50 ;  /* 0x000000045a327825 */ /* 0x000fc400078e0232 */
[----:B------:R-:W0:Y:S01]  /*2480*/  LDGDEPBAR ;  /* 0x00000000000079af */ /* 0x000e220000000000 */
[----:B----4-:R-:W-:Y:S01]  /*2490*/  CS2R R58, SRZ ;  /* 0x00000000003a7805 */ /* 0x010fe2000001ff00 */
[C---:B------:R-:W-:Y:S01]  /*24a0*/  IMAD.WIDE R52, R90.reuse, 0x4, R52 ;  /* 0x000000045a347825 */ /* 0x040fe200078e0234 */
[----:B------:R-:W-:Y:S01]  /*24b0*/  CS2R R74, SRZ ;  /* 0x00000000004a7805 */ /* 0x000fe2000001ff00 */
[----:B------:R3:W-:Y:S01]  /*24c0*/  LDGSTS.E [R62+0x8000], desc[UR14][R24.64], P3 ;  /* 0x08000000183e7fae */ /* 0x0007e2000992184e */
[----:B-1----:R-:W-:Y:S01]  /*24d0*/  CS2R R64, SRZ ;  /* 0x0000000000407805 */ /* 0x002fe2000001ff00 */
[----:B------:R-:W-:Y:S02]  /*24e0*/  IMAD.WIDE R54, R90, 0x4, R54 ;  /* 0x000000045a367825 */ /* 0x000fe400078e0236 */
[----:B------:R1:W-:Y:S01]  /*24f0*/  LDGSTS.E [R62+0x8800], desc[UR14][R26.64], P3 ;  /* 0x088000001a3e7fae */ /* 0x0003e2000992184e */
[----:B--2---:R-:W-:Y:S02]  /*2500*/  CS2R R56, SRZ ;  /* 0x0000000000387805 */ /* 0x004fe4000001ff00 */
[----:B------:R-:W-:Y:S01]  /*2510*/  CS2R R76, SRZ ;  /* 0x00000000004c7805 */ /* 0x000fe2000001ff00 */
[----:B------:R2:W-:Y:S04]  /*2520*/  LDGSTS.E [R62+0x9000], desc[UR14][R28.64], P3 ;  /* 0x090000001c3e7fae */ /* 0x0005e8000992184e */
[----:B------:R4:W-:Y:S01]  /*2530*/  LDGSTS.E [R62+0x9800], desc[UR14][R30.64], P3 ;  /* 0x098000001e3e7fae */ /* 0x0009e2000992184e */
[----:B---3--:R-:W-:-:S03]  /*2540*/  CS2R R24, SRZ ;  /* 0x0000000000187805 */ /* 0x008fc6000001ff00 */
[----:B------:R3:W-:Y:S01]  /*2550*/  LDGSTS.E [R62+0xa000], desc[UR14][R32.64], P3 ;  /* 0x0a000000203e7fae */ /* 0x0007e2000992184e */
[----:B-1----:R-:W-:-:S03]  /*2560*/  CS2R R26, SRZ ;  /* 0x00000000001a7805 */ /* 0x002fc6000001ff00 */
[----:B------:R1:W-:Y:S01]  /*2570*/  LDGSTS.E [R62+0xa800], desc[UR14][R34.64], P3 ;  /* 0x0a800000223e7fae */ /* 0x0003e2000992184e */
[----:B--2---:R-:W-:-:S03]  /*2580*/  CS2R R28, SRZ ;  /* 0x00000000001c7805 */ /* 0x004fc6000001ff00 */
[----:B------:R2:W-:Y:S01]  /*2590*/  LDGSTS.E [R62+0xb000], desc[UR14][R36.64], P3 ;  /* 0x0b000000243e7fae */ /* 0x0005e2000992184e */
[----:B----4-:R-:W-:-:S03]  /*25a0*/  CS2R R30, SRZ ;  /* 0x00000000001e7805 */ /* 0x010fc6000001ff00 */
        /* <DEDUP_REMOVED lines=18> */
[----:B------:R-:W0:Y:S01]  /*26d0*/  LDGDEPBAR ;  /* 0x00000000000079af */ /* 0x000e220000000000 */
[----:B-1----:R-:W-:Y:S02]  /*26e0*/  CS2R R50, SRZ ;  /* 0x0000000000327805 */ /* 0x002fe4000001ff00 */
[----:B--2---:R-:W-:Y:S02]  /*26f0*/  CS2R R52, SRZ ;  /* 0x0000000000347805 */ /* 0x004fe4000001ff00 */
[----:B----4-:R-:W-:Y:S02]  /*2700*/  CS2R R54, SRZ ;  /* 0x0000000000367805 */ /* 0x010fe4000001ff00 */
[----:B------:R-:W-:Y:S01]  /*2710*/  CS2R R62, SRZ ;  /* 0x00000000003e7805 */ /* 0x000fe2000001ff00 */
[----:B------:R-:W-:Y:S06]  /*2720*/  @!P0 BRA `(.L_x_0) ;  /* 0x0000001400f08947 */ /* 0x000fec0003800000 */
[----:B------:R-:W-:Y:S01]  /*2730*/  SHF.R.S32.HI R24, RZ, 0x1f, R23 ;  /* 0x0000001fff187819 */ /* 0x000fe20000011417 */
[----:B------:R-:W-:Y:S01]  /*2740*/  IMAD.SHL.U32 R110, R90, 0x8, RZ ;  /* 0x000000085a6e7824 */ /* 0x000fe200078e00ff */
[----:B------:R-:W-:Y:S02]  /*2750*/  SHF.R.S32.HI R27, RZ, 0x1f, R22 ;  /* 0x0000001fff1b7819 */ /* 0x000fe40000011416 */
[----:B------:R-:W-:Y:S02]  /*2760*/  CS2R R38, SRZ ;  /* 0x0000000000267805 */ /* 0x000fe4000001ff00 */
[----:B------:R-:W-:Y:S02]  /*2770*/  SHF.R.S32.HI R26, RZ, 0x1f, R21 ;  /* 0x0000001fff1a7819 */ /* 0x000fe40000011415 */
[----:B------:R-:W-:Y:S02]  /*2780*/  CS2R R40, SRZ ;  /* 0x0000000000287805 */ /* 0x000fe4000001ff00 */
[----:B------:R-:W-:-:S02]  /*2790*/  SHF.L.U64.HI R98, R23, 0x2, R24 ;  /* 0x0000000217627819 */ /* 0x000fc40000010218 */
[----:B------:R-:W-:Y:S02]  /*27a0*/  CS2R R42, SRZ ;  /* 0x00000000002a7805 */ /* 0x000fe4000001ff00 */
[----:B------:R-:W-:Y:S02]  /*27b0*/  SHF.L.U64.HI R22, R22, 0x2, R27 ;  /* 0x0000000216167819 */ /* 0x000fe4000001021b */
[----:B------:R-:W-:Y:S02]  /*27c0*/  CS2R R44, SRZ ;  /* 0x00000000002c7805 */ /* 0x000fe4000001ff00 */
[----:B------:R-:W-:Y:S01]  /*27d0*/  SHF.L.U64.HI R23, R21, 0x2, R26 ;  /* 0x0000000215177819 */ /* 0x000fe2000001021a */
[----:B------:R-:W-:Y:S01]  /*27e0*/  STL [R1+0x14], R98 ;  /* 0x0000146201007387 */ /* 0x000fe20000100800 */
[----:B------:R-:W-:Y:S02]  /*27f0*/  SHF.R.S32.HI R21, RZ, 0x1f, R20 ;  /* 0x0000001fff157819 */ /* 0x000fe40000011414 */
[----:B------:R-:W-:-:S02]  /*2800*/  CS2R R46, SRZ ;  /* 0x00000000002e7805 */ /* 0x000fc4000001ff00 */
[----:B------:R-:W-:Y:S01]  /*2810*/  SHF.R.S32.HI R25, RZ, 0x1f, R96 ;  /* 0x0000001fff197819 */ /* 0x000fe20000011460 */
[----:B------:R1:W-:Y:S01]  /*2820*/  STL [R1+0x10], R22 ;  /* 0x0000101601007387 */ /* 0x0003e20000100800 */
[----:B------:R-:W-:Y:S02]  /*2830*/  SHF.L.U64.HI R20, R20, 0x2, R21 ;  /* 0x0000000214147819 */ /* 0x000fe40000010215 */
[----:B------:R-:W-:Y:S02]  /*2840*/  CS2R R48, SRZ ;  /* 0x0000000000307805 */ /* 0x000fe4000001ff00 */
[----:B------:R-:W-:Y:S01]  /*2850*/  SHF.L.U64.HI R96, R96, 0x2, R25 ;  /* 0x0000000260607819 */ /* 0x000fe20000010219 */
[----:B------:R2:W-:Y:S01]  /*2860*/  STL [R1+0xc], R23 ;  /* 0x00000c1701007387 */ /* 0x0005e20000100800 */
[----:B------:R-:W-:Y:S02]  /*2870*/  SHF.R.S32.HI R25, RZ, 0x1f, R90 ;  /* 0x0000001fff197819 */ /* 0x000fe4000001145a */
[----:B------:R-:W-:-:S02]  /*2880*/  CS2R R50, SRZ ;  /* 0x0000000000327805 */ /* 0x000fc4000001ff00 */
[-C--:B------:R-:W-:Y:S01]  /*2890*/  LEA R32, P1, R6, R110.reuse, 0x2 ;  /* 0x0000006e06207211 */ /* 0x080fe200078210ff */
[----:B------:R3:W-:Y:S01]  /*28a0*/  STL [R1+0x8], R20 ;  /* 0x0000081401007387 */ /* 0x0007e20000100800 */
[----:B------:R-:W-:Y:S02]  /*28b0*/  SHF.L.U64.HI R109, R90, 0x3, R25 ;  /* 0x000000035a6d7819 */ /* 0x000fe40000010219 */
[----:B------:R-:W-:Y:S02]  /*28c0*/  CS2R R52, SRZ ;  /* 0x0000000000347805 */ /* 0x000fe4000001ff00 */
[----:B-1----:R-:W-:Y:S02]  /*28d0*/  SHF.R.S32.HI R22, RZ, 0x1f, R19 ;  /* 0x0000001fff167819 */ /* 0x002fe40000011413 */
[----:B------:R-:W-:Y:S02]  /*28e0*/  CS2R R54, SRZ ;  /* 0x0000000000367805 */ /* 0x000fe4000001ff00 */
[----:B------:R-:W-:-:S02]  /*28f0*/  LEA R30, P2, R17, R110, 0x2 ;  /* 0x0000006e111e7211 */ /* 0x000fc400078410ff */
[----:B------:R-:W-:Y:S02]  /*2900*/  CS2R R56, SRZ ;  /* 0x0000000000387805 */ /* 0x000fe4000001ff00 */
[----:B--2---:R-:W-:Y:S02]  /*2910*/  SHF.R.S32.HI R23, RZ, 0x1f, R18 ;  /* 0x0000001fff177819 */ /* 0x004fe40000011412 */
[----:B------:R-:W-:Y:S02]  /*2920*/  CS2R R58, SRZ ;  /* 0x00000000003a7805 */ /* 0x000fe4000001ff00 */
[----:B------:R-:W-:Y:S02]  /*2930*/  SHF.L.U64.HI R19, R19, 0x2, R22 ;  /* 0x0000000213137819 */ /* 0x000fe40000010216 */
[----:B------:R-:W-:Y:S02]  /*2940*/  CS2R R60, SRZ ;  /* 0x00000000003c7805 */ /* 0x000fe4000001ff00 */
[----:B------:R-:W-:-:S02]  /*2950*/  SHF.L.U64.HI R18, R18, 0x2, R23 ;  /* 0x0000000212127819 */ /* 0x000fc40000010217 */
[----:B------:R-:W-:Y:S02]  /*2960*/  CS2R R62, SRZ ;  /* 0x00000000003e7805 */ /* 0x000fe4000001ff00 */
[----:B------:R-:W-:Y:S01]  /*2970*/  SHF.R.S32.HI R22, RZ, 0x1f, R5 ;  /* 0x0000001fff167819 */ /* 0x000fe20000011405 */
[----:B------:R1:W-:Y:S01]  /*2980*/  STL [R1+0x4], R19 ;  /* 0x0000041301007387 */ /* 0x0003e20000100800 */
[----:B---3--:R-:W-:Y:S02]  /*2990*/  SHF.R.S32.HI R20, RZ, 0x1f, R123 ;  /* 0x0000001fff147819 */ /* 0x008fe4000001147b */
[----:B------:R-:W-:Y:S02]  /*29a0*/  CS2R R64, SRZ ;  /* 0x0000000000407805 */ /* 0x000fe4000001ff00 */
[----:B------:R-:W-:Y:S01]  /*29b0*/  LEA R28, P3, R16, R110, 0x2 ;  /* 0x0000006e101c7211 */ /* 0x000fe200078610ff */
[----:B------:R2:W-:Y:S01]  /*29c0*/  STL [R1], R18 ;  /* 0x0000001201007387 */ /* 0x0005e20000100800 */
[----:B------:R-:W-:-:S02]  /*29d0*/  SHF.L.U64.HI R123, R123, 0x2, R20 ;  /* 0x000000027b7b7819 */ /* 0x000fc40000010214 */
[----:B------:R-:W-:Y:S02]  /*29e0*/  CS2R R66, SRZ ;  /* 0x0000000000427805 */ /* 0x000fe4000001ff00 */
[----:B------:R-:W-:Y:S02]  /*29f0*/  SHF.R.S32.HI R20, RZ, 0x1f, R7 ;  /* 0x0000001fff147819 */ /* 0x000fe40000011407 */
[----:B------:R-:W-:Y:S02]  /*2a00*/  CS2R R68, SRZ ;  /* 0x0000000000447805 */ /* 0x000fe4000001ff00 */
[----:B------:R-:W-:Y:S02]  /*2a10*/  SHF.R.S32.HI R21, RZ, 0x1f, R4 ;  /* 0x0000001fff157819 */ /* 0x000fe40000011404 */
[----:B------:R-:W-:Y:S02]  /*2a20*/  CS2R R70, SRZ ;  /* 0x0000000000467805 */ /* 0x000fe4000001ff00 */
[----:B-1----:R-:W-:-:S02]  /*2a30*/  SHF.R.S32.HI R19, RZ, 0x1f, R8 ;  /* 0x0000001fff137819 */ /* 0x002fc40000011408 */
[----:B------:R-:W-:Y:S02]  /*2a40*/  CS2R R72, SRZ ;  /* 0x0000000000487805 */ /* 0x000fe4000001ff00 */
[----:B------:R-:W-:Y:S02]  /*2a50*/  SHF.L.U64.HI R4, R4, 0x2, R21 ;  /* 0x0000000204047819 */ /* 0x000fe40000010215 */
[----:B------:R-:W-:Y:S02]  /*2a60*/  CS2R R74, SRZ ;  /* 0x00000000004a7805 */ /* 0x000fe4000001ff00 */
[----:B--2---:R-:W-:Y:S02]  /*2a70*/  LEA R18, P0, R5, R110, 0x2 ;  /* 0x0000006e05127211 */ /* 0x004fe400078010ff */
[----:B------:R-:W-:Y:S02]  /*2a80*/  CS2R R76, SRZ ;  /* 0x00000000004c7805 */ /* 0x000fe4000001ff00 */
[----:B------:R-:W-:-:S02]  /*2a90*/  LEA.HI R112, R19, R8, RZ, 0x5 ;  /* 0x0000000813707211 */ /* 0x000fc400078f28ff */
[----:B------:R-:W-:Y:S02]  /*2aa0*/  CS2R R78, SRZ ;  /* 0x00000000004e7805 */ /* 0x000fe4000001ff00 */
[----:B------:R-:W-:Y:S02]  /*2ab0*/  LEA.HI.X R36, R5, R109, R22, 0x2, P0 ;  /* 0x0000006d05247211 */ /* 0x000fe400000f1416 */
[----:B------:R-:W-:Y:S02]  /*2ac0*/  CS2R R80, SRZ ;  /* 0x0000000000507805 */ /* 0x000fe4000001ff00 */
[----:B------:R-:W-:Y:S02]  /*2ad0*/  SHF.R.S32.HI R19, RZ, 0x1f, R6 ;  /* 0x0000001fff137819 */ /* 0x000fe40000011406 */
[----:B------:R-:W-:Y:S02]  /*2ae0*/  CS2R R82, SRZ ;  /* 0x0000000000527805 */ /* 0x000fe4000001ff00 */
[----:B------:R-:W-:-:S02]  /*2af0*/  SHF.R.S32.HI R8, RZ, 0x1f, R17 ;  /* 0x0000001fff087819 */ /* 0x000fc40000011411 */
[----:B------:R-:W-:Y:S02]  /*2b00*/  CS2R R84, SRZ ;  /* 0x0000000000547805 */ /* 0x000fe4000001ff00 */
[----:B------:R-:W-:Y:S02]  /*2b10*/  SHF.R.S32.HI R5, RZ, 0x1f, R16 ;  /* 0x0000001fff057819 */ /* 0x000fe40000011410 */
[----:B------:R-:W-:Y:S02]  /*2b20*/  CS2R R86, SRZ ;  /* 0x0000000000567805 */ /* 0x000fe4000001ff00 */
[C---:B------:R-:W-:Y:S01]  /*2b30*/  LEA R34, P0, R7.reuse, R110, 0x2 ;  /* 0x0000006e07227211 */ /* 0x040fe200078010ff */
[----:B------:R-:W-:Y:S01]  /*2b40*/  UMOV UR12, 0x1 ;  /* 0x00000001000c7882 */ /* 0x000fe20000000000 */
[-C--:B------:R-:W-:Y:S01]  /*2b50*/  LEA.HI.X R33, R6, R109.reuse, R19, 0x2, P1 ;  /* 0x0000006d06217211 */ /* 0x080fe200008f1413 */
[----:B------:R-:W-:Y:S01]  /*2b60*/  UMOV UR13, 0xffffffff ;  /* 0xffffffff000d7882 */ /* 0x000fe20000000000 */
[-C--:B------:R-:W-:Y:S01]  /*2b70*/  LEA.HI.X R35, R7, R109.reuse, R20, 0x2, P0 ;  /* 0x0000006d07237211 */ /* 0x080fe200000f1414 */
[----:B------:R-:W-:Y:S01]  /*2b80*/  UMOV UR4, URZ ;  /* 0x0000003f00047c82 */ /* 0x000fe20008000000 */
[----:B------:R-:W-:-:S02]  /*2b90*/  LEA.HI.X R31, R17, R109, R8, 0x2, P2 ;  /* 0x0000006d111f7211 */ /* 0x000fc400010f1408 */
[----:B------:R-:W-:Y:S02]  /*2ba0*/  LEA.HI.X R29, R16, R109, R5, 0x2, P3 ;  /* 0x0000006d101d7211 */ /* 0x000fe400018f1405 */
[----:B------:R-:W-:Y:S02]  /*2bb0*/  SHF.R.S32.HI R8, RZ, 0x1f, R15 ;  /* 0x0000001fff087819 */ /* 0x000fe4000001140f */
[----:B------:R-:W-:Y:S02]  /*2bc0*/  SHF.R.S32.HI R7, RZ, 0x1f, R14 ;  /* 0x0000001fff077819 */ /* 0x000fe4000001140e */
[----:B------:R-:W-:Y:S02]  /*2bd0*/  SHF.R.S32.HI R6, RZ, 0x1f, R13 ;  /* 0x0000001fff067819 */ /* 0x000fe4000001140d */
[----:B------:R-:W-:Y:S02]  /*2be0*/  SHF.R.S32.HI R5, RZ, 0x1f, R12 ;  /* 0x0000001fff057819 */ /* 0x000fe4000001140c */
[----:B------:R-:W-:-:S02]  /*2bf0*/  LEA R26, P0, R15, R110, 0x2 ;  /* 0x0000006e0f1a7211 */ /* 0x000fc400078010ff */
[-C--:B------:R-:W-:Y:S02]  /*2c00*/  LEA R16, P1, R14, R110.reuse, 0x2 ;  /* 0x0000006e0e107211 */ /* 0x080fe400078210ff */
[-C--:B------:R-:W-:Y:S02]  /*2c10*/  LEA R17, P2, R13, R110.reuse, 0x2 ;  /* 0x0000006e0d117211 */ /* 0x080fe400078410ff */
[----:B------:R-:W-:Y:S02]  /*2c20*/  LEA R19, P3, R12, R110, 0x2 ;  /* 0x0000006e0c137211 */ /* 0x000fe400078610ff */
[----:B------:R-:W-:Y:S02]  /*2c30*/  SHF.R.S32.HI R24, RZ, 0x1f, R125 ;  /* 0x0000001fff187819 */ /* 0x000fe4000001147d */
[-C--:B------:R-:W-:Y:S02]  /*2c40*/  LEA.HI.X R27, R15, R109.reuse, R8, 0x2, P0 ;  /* 0x0000006d0f1b7211 */ /* 0x080fe400000f1408 */
[----:B------:R-:W-:-:S02]  /*2c50*/  LEA.HI.X R20, R14, R109, R7, 0x2, P1 ;  /* 0x0000006d0e147211 */ /* 0x000fc400008f1407 */
[-C--:B------:R-:W-:Y:S02]  /*2c60*/  LEA.HI.X R21, R13, R109.reuse, R6, 0x2, P2 ;  /* 0x0000006d0d157211 */ /* 0x080fe400010f1406 */
[----:B------:R-:W-:Y:S02]  /*2c70*/  LEA.HI.X R23, R12, R109, R5, 0x2, P3 ;  /* 0x0000006d0c177211 */ /* 0x000fe400018f1405 */
[----:B------:R-:W-:Y:S02]  /*2c80*/  SHF.R.S32.HI R12, RZ, 0x1f, R11 ;  /* 0x0000001fff0c7819 */ /* 0x000fe4000001140b */
[----:B------:R-:W-:Y:S02]  /*2c90*/  SHF.R.S32.HI R8, RZ, 0x1f, R9 ;  /* 0x0000001fff087819 */ /* 0x000fe40000011409 */
[----:B------:R-:W-:Y:S02]  /*2ca0*/  SHF.R.S32.HI R5, RZ, 0x1f, R88 ;  /* 0x0000001fff057819 */ /* 0x000fe40000011458 */
[----:B------:R-:W-:-:S02]  /*2cb0*/  LEA R98, P0, R11, R110, 0x2 ;  /* 0x0000006e0b627211 */ /* 0x000fc400078010ff */
[-C--:B------:R-:W-:Y:S02]  /*2cc0*/  LEA R100, P1, R9, R110.reuse, 0x2 ;  /* 0x0000006e09647211 */ /* 0x080fe400078210ff */
[-C--:B------:R-:W-:Y:S02]  /*2cd0*/  LEA R102, P2, R88, R110.reuse, 0x2 ;  /* 0x0000006e58667211 */ /* 0x080fe400078410ff */
[----:B------:R-:W-:Y:S02]  /*2ce0*/  SHF.R.S32.HI R6, RZ, 0x1f, R89 ;  /* 0x0000001fff067819 */ /* 0x000fe40000011459 */
[----:B------:R-:W-:Y:S02]  /*2cf0*/  LEA R104, P3, R89, R110, 0x2 ;  /* 0x0000006e59687211 */ /* 0x000fe400078610ff */
[----:B------:R-:W-:Y:S02]  /*2d00*/  SHF.L.U64.HI R125, R125, 0x2, R24 ;  /* 0x000000027d7d7819 */ /* 0x000fe40000010218 */
[----:B------:R-:W-:-:S02]  /*2d10*/  LEA.HI.X R24, R11, R109, R12, 0x2, P0 ;  /* 0x0000006d0b187211 */ /* 0x000fc400000f140c */
[-C--:B------:R-:W-:Y:S02]  /*2d20*/  LEA.HI.X R99, R9, R109.reuse, R8, 0x2, P1 ;  /* 0x0000006d09637211 */ /* 0x080fe400008f1408 */
[-C--:B------:R-:W-:Y:S02]  /*2d30*/  LEA.HI.X R88, R88, R109.reuse, R5, 0x2, P2 ;  /* 0x0000006d58587211 */ /* 0x080fe400010f1405 */
[----:B------:R-:W-:Y:S02]  /*2d40*/  LEA.HI.X R89, R89, R109, R6, 0x2, P3 ;  /* 0x0000006d59597211 */ /* 0x000fe400018f1406 */
[----:B------:R-:W-:Y:S02]  /*2d50*/  SHF.R.S32.HI R8, RZ, 0x1f, R91 ;  /* 0x0000001fff087819 */ /* 0x000fe4000001145b */
[----:B------:R-:W-:Y:S02]  /*2d60*/  SHF.R.S32.HI R5, RZ, 0x1f, R92 ;  /* 0x0000001fff057819 */ /* 0x000fe4000001145c */
[----:B------:R-:W-:-:S02]  /*2d70*/  LEA R106, P0, R91, R110, 0x2 ;  /* 0x0000006e5b6a7211 */ /* 0x000fc400078010ff */
[-C--:B------:R-:W-:Y:S02]  /*2d80*/  LEA R108, P1, R92, R110.reuse, 0x2 ;  /* 0x0000006e5c6c7211 */ /* 0x080fe400078210ff */
[----:B------:R-:W-:Y:S02]  /*2d90*/  SHF.R.S32.HI R6, RZ, 0x1f, R93 ;  /* 0x0000001fff067819 */ /* 0x000fe4000001145d */
[----:B------:R-:W-:Y:S02]  /*2da0*/  LEA R110, P2, R93, R110, 0x2 ;  /* 0x0000006e5d6e7211 */ /* 0x000fe400078410ff */
[-C--:B------:R-:W-:Y:S01]  /*2db0*/  LEA.HI.X R105, R91, R109.reuse, R8, 0x2, P0 ;  /* 0x0000006d5b697211 */ /* 0x080fe200000f1408 */
[----:B------:R-:W-:Y:S01]  /*2dc0*/  VIADD R91, R10, 0xffffffc0 ;  /* 0xffffffc00a5b7836 */ /* 0x000fe20000000000 */
[-C--:B------:R-:W-:Y:S02]  /*2dd0*/  LEA.HI.X R92, R92, R109.reuse, R5, 0x2, P1 ;  /* 0x0000006d5c5c7211 */ /* 0x080fe400008f1405 */
[----:B------:R-:W-:-:S02]  /*2de0*/  LEA.HI.X R109, R93, R109, R6, 0x2, P2 ;  /* 0x0000006d5d6d7211 */ /* 0x000fc400010f1406 */
[----:B------:R-:W-:Y:S02]  /*2df0*/  IADD3 R6, P5, R34, UR10, RZ ;  /* 0x0000000a22067c10 */ /* 0x000fe4000ffbe0ff */
[----:B------:R-:W-:Y:S02]  /*2e00*/  IADD3 R5, P6, R18, UR10, RZ ;  /* 0x0000000a12057c10 */ /* 0x000fe4000ffde0ff */
[----:B------:R-:W-:Y:S02]  /*2e10*/  IADD3 R7, P4, R32, UR10, RZ ;  /* 0x0000000a20077c10 */ /* 0x000fe4000ff9e0ff */
[----:B------:R-:W-:Y:S02]  /*2e20*/  IADD3 R8, P3, R30, UR10, RZ ;  /* 0x0000000a1e087c10 */ /* 0x000fe4000ff7e0ff */
[----:B------:R-:W-:Y:S02]  /*2e30*/  IADD3.X R15, R35, UR11, RZ, P5, !PT ;  /* 0x0000000b230f7c10 */ /* 0x000fe4000affe4ff */
[----:B------:R-:W-:-:S02]  /*2e40*/  CS2R R34, SRZ ;  /* 0x0000000000227805 */ /* 0x000fc4000001ff00 */
[----:B------:R-:W-:Y:S02]  /*2e50*/  IADD3 R9, P2, R28, UR10, RZ ;  /* 0x0000000a1c097c10 */ /* 0x000fe4000ff5e0ff */
[----:B------:R-:W-:Y:S02]  /*2e60*/  IADD3.X R14, R36, UR11, RZ, P6, !PT ;  /* 0x0000000b240e7c10 */ /* 0x000fe4000b7fe4ff */
[----:B------:R-:W-:Y:S02]  /*2e70*/  CS2R R36, SRZ ;  /* 0x0000000000247805 */ /* 0x000fe4000001ff00 */
[----:B------:R-:W-:Y:S02]  /*2e80*/  IADD3 R12, P5, R16, UR10, RZ ;  /* 0x0000000a100c7c10 */ /* 0x000fe4000ffbe0ff */
[----:B------:R-:W-:Y:S02]  /*2e90*/  IADD3 R10, P6, R26, UR10, RZ ;  /* 0x0000000a1a0a7c10 */ /* 0x000fe4000ffde0ff */
[----:B------:R-:W-:-:S02]  /*2ea0*/  IADD3.X R16, R33, UR11, RZ, P4, !PT ;  /* 0x0000000b21107c10 */ /* 0x000fc4000a7fe4ff */
[----:B------:R-:W-:Y:S02]  /*2eb0*/  CS2R R32, SRZ ;  /* 0x0000000000207805 */ /* 0x000fe4000001ff00 */
[----:B------:R-:W-:Y:S02]  /*2ec0*/  IADD3 R11, P4, R17, UR10, RZ ;  /* 0x0000000a110b7c10 */ /* 0x000fe4000ff9e0ff */
[----:B------:R-:W-:Y:S02]  /*2ed0*/  IADD3.X R17, R31, UR11, RZ, P3, !PT ;  /* 0x0000000b1f117c10 */ /* 0x000fe40009ffe4ff */
[----:B------:R-:W-:Y:S02]  /*2ee0*/  CS2R R30, SRZ ;  /* 0x00000000001e7805 */ /* 0x000fe4000001ff00 */
[----:B------:R-:W-:Y:S02]  /*2ef0*/  IADD3 R13, P3, R19, UR10, RZ ;  /* 0x0000000a130d7c10 */ /* 0x000fe4000ff7e0ff */
[----:B------:R-:W-:-:S02]  /*2f00*/  IADD3.X R18, R29, UR11, RZ, P2, !PT ;  /* 0x0000000b1d127c10 */ /* 0x000fc400097fe4ff */
[----:B------:R-:W-:Y:S02]  /*2f10*/  CS2R R28, SRZ ;  /* 0x00000000001c7805 */ /* 0x000fe4000001ff00 */
[----:B------:R-:W-:Y:S02]  /*2f20*/  IADD3 R98, P2, R98, UR10, RZ ;  /* 0x0000000a62627c10 */ /* 0x000fe4000ff5e0ff */
[----:B------:R-:W-:Y:S02]  /*2f30*/  IADD3.X R19, R27, UR11, RZ, P6, !PT ;  /* 0x0000000b1b137c10 */ /* 0x000fe4000b7fe4ff */
[----:B------:R-:W-:Y:S02]  /*2f40*/  CS2R R26, SRZ ;  /* 0x00000000001a7805 */ /* 0x000fe4000001ff00 */
[----:B------:R-:W-:Y:S02]  /*2f50*/  IADD3 R100, P6, R100, UR10, RZ ;  /* 0x0000000a64647c10 */ /* 0x000fe4000ffde0ff */
[----:B------:R-:W-:-:S02]  /*2f60*/  LEA R22, P1, R111, R97, 0x3 ;  /* 0x000000616f167211 */ /* 0x000fc400078218ff */
[----:B------:R-:W-:Y:S02]  /*2f70*/  SHF.R.S32.HI R124, RZ, 0x1f, R111 ;  /* 0x0000001fff7c7819 */ /* 0x000fe4000001146f */
[----:B------:R-:W-:Y:S02]  /*2f80*/  IADD3.X R21, R21, UR11, RZ, P4, !PT ;  /* 0x0000000b15157c10 */ /* 0x000fe4000a7fe4ff */
[----:B------:R-:W-:Y:S02]  /*2f90*/  IADD3.X R20, R20, UR11, RZ, P5, !PT ;  /* 0x0000000b14147c10 */ /* 0x000fe4000affe4ff */
[----:B------:R-:W-:Y:S02]  /*2fa0*/  IADD3 R104, P4, R104, UR10, RZ ;  /* 0x0000000a68687c10 */ /* 0x000fe4000ff9e0ff */
[----:B------:R-:W-:Y:S02]  /*2fb0*/  IADD3.X R93, R24, UR11, RZ, P2, !PT ;  /* 0x0000000b185d7c10 */ /* 0x000fe400097fe4ff */
[----:B------:R-:W-:-:S02]  /*2fc0*/  IADD3 R102, P5, R102, UR10, RZ ;  /* 0x0000000a66667c10 */ /* 0x000fc4000ffbe0ff */
[----:B------:R-:W-:Y:S02]  /*2fd0*/  IADD3.X R23, R23, UR11, RZ, P3, !PT ;  /* 0x0000000b17177c10 */ /* 0x000fe40009ffe4ff */
[----:B------:R-:W-:Y:S02]  /*2fe0*/  IADD3 R108, P2, R108, UR10, RZ ;  /* 0x0000000a6c6c7c10 */ /* 0x000fe4000ff5e0ff */
[----:B------:R-:W-:Y:S02]  /*2ff0*/  IADD3.X R99, R99, UR11, RZ, P6, !PT ;  /* 0x0000000b63637c10 */ /* 0x000fe4000b7fe4ff */
[----:B------:R-:W-:Y:S02]  /*3000*/  SHF.R.S32.HI R112, RZ, 0x5, R112 ;  /* 0x00000005ff707819 */ /* 0x000fe40000011470 */
[----:B------:R-:W-:Y:S02]  /*3010*/  IADD3 R22, P0, R22, UR8, RZ ;  /* 0x0000000816167c10 */ /* 0x000fe4000ff1e0ff */
[----:B------:R-:W-:-:S02]  /*3020*/  IADD3 R106, P3, R106, UR10, RZ ;  /* 0x0000000a6a6a7c10 */ /* 0x000fc4000ff7e0ff */
[----:B------:R-:W-:Y:S02]  /*3030*/  IADD3 R110, P6, R110, UR10, RZ ;  /* 0x0000000a6e6e7c10 */ /* 0x000fe4000ffde0ff */
[----:B------:R-:W-:Y:S02]  /*3040*/  LEA.HI.X R96, R111, R96, R124, 0x3, P1 ;  /* 0x000000606f607211 */ /* 0x000fe400008f1c7c */
[----:B------:R-:W-:Y:S02]  /*3050*/  IADD3.X R103, R89, UR11, RZ, P4, !PT ;  /* 0x0000000b59677c10 */ /* 0x000fe4000a7fe4ff */
[----:B------:R-:W-:Y:S02]  /*3060*/  IADD3.X R101, R88, UR11, RZ, P5, !PT ;  /* 0x0000000b58657c10 */ /* 0x000fe4000affe4ff */
[----:B------:R-:W-:Y:S01]  /*3070*/  IADD3.X R107, R92, UR11, RZ, P2, !PT ;  /* 0x0000000b5c6b7c10 */ /* 0x000fe200097fe4ff */
[----:B------:R-:W-:Y:S01]  /*3080*/  VIADD R92, R112, 0xfffffffe ;  /* 0xfffffffe705c7836 */ /* 0x000fe20000000000 */
[C---:B------:R-:W-:Y:S01]  /*3090*/  SHF.L.U64.HI R89, R90.reuse, 0x2, R25 ;  /* 0x000000025a597819 */ /* 0x040fe20000010219 */
[----:B------:R-:W-:Y:S01]  /*30a0*/  IMAD.SHL.U32 R90, R90, 0x4, RZ ;  /* 0x000000045a5a7824 */ /* 0x000fe200078e00ff */
[----:B------:R-:W-:-:S02]  /*30b0*/  IADD3.X R105, R105, UR11, RZ, P3, !PT ;  /* 0x0000000b69697c10 */ /* 0x000fc40009ffe4ff */
[----:B------:R-:W-:Y:S02]  /*30c0*/  CS2R R24, SRZ ;  /* 0x0000000000187805 */ /* 0x000fe4000001ff00 */
[----:B------:R-:W-:Y:S02]  /*30d0*/  IADD3.X R109, R109, UR11, RZ, P6, !PT ;  /* 0x0000000b6d6d7c10 */ /* 0x000fe4000b7fe4ff */
[----:B------:R-:W-:Y:S02]  /*30e0*/  IADD3.X R88, R96, UR9, RZ, P0, !PT ;  /* 0x0000000960587c10 */ /* 0x000fe400087fe4ff */
[----:B------:R-:W-:-:S07]  /*30f0*/  SHF.L.U64.HI R124, R111, 0x2, R124 ;  /* 0x000000026f7c7819 */ /* 0x000fce000001027c */
.L_x_1:
[----:B------:R-:W-:Y:S01]  /*3100*/  UIADD3 UR13, UR13, 0x1, URZ ;  /* 0x000000010d0d7890 */ /* 0x000fe2000fffe03f */
[----:B------:R-:W-:-:S04]  /*3110*/  DEPBAR.LE SB0, 0x2 ;  /* 0x000080800000791a */ /* 0x000fc80000000000 */
[----:B------:R-:W-:Y:S01]  /*3120*/  BAR.SYNC.DEFER_BLOCKING 0x0 ;  /* 0x0000000000007b1d */ /* 0x000fe20000010000 */
[----:B------:R-:W-:Y:S01]  /*3130*/  UISETP.GT.AND UP0, UPT, UR13, 0x2, UPT ;  /* 0x000000020d00788c */ /* 0x000fe2000bf04270 */
[----:B------:R-:W-:Y:S01]  /*3140*/  VIADD R92, R112, 0xfffffffe ;  /* 0xfffffffe705c7836 */ /* 0x000fe20000000000 */
[----:B------:R-:W-:Y:S01]  /*3150*/  USHF.L.U32 UR6, UR16, 0x7, URZ ;  /* 0x0000000710067899 */ /* 0x000fe2000800063f */
[----:B------:R-:W-:Y:S01]  /*3160*/  ISETP.GE.AND P1, PT, R113, R91, PT ;  /* 0x0000005b7100720c */ /* 0x000fe20003f26270 */
[----:B------:R-:W-:Y:S02]  /*3170*/  USEL UR13, UR13, URZ, !UP0 ;  /* 0x0000003f0d0d7287 */ /* 0x000fe4000c000000 */
[----:B------:R-:W-:Y:S01]  /*3180*/  ULOP3.LUT UR8, UR6, 0x200, URZ, 0xc0, !UPT ;  /* 0x0000020006087892 */ /* 0x000fe2000f8ec03f */
[----:B------:R-:W-:Y:S01]  /*3190*/  ISETP.LE.AND P0, PT, R92, UR4, PT ;  /* 0x000000045c007c0c */ /* 0x000fe2000bf03270 */
[----:B------:R-:W-:Y:S01]  /*31a0*/  ULEA UR5, UR13, UR7, 0xe ;  /* 0x000000070d057291 */ /* 0x000fe2000f8e703f */
[----:B------:R-:W-:Y:S01]  /*31b0*/  SEL R92, RZ, 0x4, P1 ;  /* 0x00000004ff5c7807 */ /* 0x000fe20000800000 */
[----:B------:R-:W-:-:S02]  /*31c0*/  ULOP3.LUT UR9, UR6, 0x400, URZ, 0xc0, !UPT ;  /* 0x0000040006097892 */ /* 0x000fc4000f8ec03f */
[----:B------:R-:W-:Y:S01]  /*31d0*/  ULEA UR6, UR13, UR7, 0xf ;  /* 0x000000070d067291 */ /* 0x000fe2000f8e783f */
[----:B------:R-:W-:Y:S01]  /*31e0*/  SEL R92, R92, RZ, !P0 ;  /* 0x000000ff5c5c7207 */ /* 0x000fe20004000000 */
[----:B------:R-:W-:Y:S02]  /*31f0*/  UIADD3 UR5, UR5, 0x18000, URZ ;  /* 0x0001800005057890 */ /* 0x000fe4000fffe03f */
[----:B------:R-:W-:Y:S01]  /*3200*/  ULEA.HI UR6, UR6, UR9, URZ, 0x1c ;  /* 0x0000000906067291 */ /* 0x000fe2000f8fe03f */
[----:B------:R-:W-:Y:S01]  /*3210*/  ISETP.NE.U32.AND P1, PT, R92, RZ, PT ;  /* 0x000000ff5c00720c */ /* 0x000fe20003f25070 */
[----:B------:R-:W-:Y:S01]  /*3220*/  ULEA.HI UR5, UR5, UR8, URZ, 0x1c ;  /* 0x0000000805057291 */ /* 0x000fe2000f8fe03f */
[----:B------:R-:W2:Y:S01]  /*3230*/  LDL R92, [R1+0x14] ;  /* 0x00001400015c7983 */ /* 0x000ea20000100800 */
[----:B------:R-:W-:Y:S02]  /*3240*/  ULOP3.LUT UR10, UR6, 0x3fff, URZ, 0xc0, !UPT ;  /* 0x00003fff060a7892 */ /* 0x000fe4000f8ec03f */
[----:B------:R-:W-:Y:S01]  /*3250*/  ULOP3.LUT UR8, UR5, 0x3fff, URZ, 0xc0, !UPT ;  /* 0x00003fff05087892 */ /* 0x000fe2000f8ec03f */
[----:B------:R-:W-:Y:S01]  /*3260*/  WARPGROUP.ARRIVE ;  /* 0x00000000000079c5 */ /* 0x000fe20000000000 */
[----:B------:R-:W-:Y:S01]  /*3270*/  UMOV UR11, 0x40000040 ;  /* 0x40000040000b7882 */ /* 0x000fe20000000000 */
[----:B------:R-:W-:Y:S01]  /*3280*/  UMOV UR9, 0x40000040 ;  /* 0x4000004000097882 */ /* 0x000fe20000000000 */
[----:B------:R-:W-:Y:S01]  /*3290*/  UMOV UR5, URZ ;  /* 0x0000003f00057c82 */ /* 0x000fe20008000000 */
[----:B------:R-:W-:Y:S01]  /*32a0*/  UMOV UR6, URZ ;  /* 0x0000003f00067c82 */ /* 0x000fe20008000000 */
[----:B------:R-:W-:-:S03]  /*32b0*/  UIADD3 UR12, UR12, 0x1, URZ ;  /* 0x000000010c0c7890 */ /* 0x000fc6000fffe03f */
[----:B------:R-:W-:Y:S01]  /*32c0*/  HGMMA.64x128x8.F32.TF32 R24, gdesc[UR8], R24 ;  /* 0x05e00000081879f0 */ /* 0x000fe20008702818 */
[----:B------:R-:W-:Y:S02]  /*32d0*/  UIADD3 UR10, UP1, UR10, 0x2, URZ ;  /* 0x000000020a0a7890 */ /* 0x000fe4000ff3e03f */
[----:B------:R-:W-:Y:S02]  /*32e0*/  UIADD3 UR8, UP0, UR8, 0x2, URZ ;  /* 0x0000000208087890 */ /* 0x000fe4000ff1e03f */
[----:B------:R-:W-:Y:S02]  /*32f0*/  UIADD3.X UR11, UR6, 0x40000040, URZ, UP1, !UPT ;  /* 0x40000040060b7890 */ /* 0x000fe40008ffe43f */
[----:B------:R-:W-:Y:S02]  /*3300*/  UIADD3.X UR9, UR5, 0x40000040, URZ, UP0, !UPT ;  /* 0x4000004005097890 */ /* 0x000fe400087fe43f */
[----:B------:R-:W-:Y:S02]  /*3310*/  UIADD3.64 UR22, UR10, 0x2, URZ ;  /* 0x000000020a167897 */ /* 0x000fe4000fffe03f */
[----:B------:R-:W-:-:S02]  /*3320*/  UIADD3.64 UR20, UR8, 0x2, URZ ;  /* 0x0000000208147897 */ /* 0x000fc4000fffe03f */
[----:B------:R-:W-:-:S03]  /*3330*/  UISETP.GT.AND UP0, UPT, UR12, 0x2, UPT ;  /* 0x000000020c00788c */ /* 0x000fc6000bf04270 */
[----:B------:R-:W-:Y:S01]  /*3340*/  HGMMA.64x128x8.F32.TF32 R24, gdesc[UR8], R24 ;  /* 0x05e00000081879f0 */ /* 0x000fe20008702818 */
[----:B------:R-:W-:Y:S02]  /*3350*/  UIADD3.64 UR10, UR10, 0x4, URZ ;  /* 0x000000040a0a7897 */ /* 0x000fe4000fffe03f */
[----:B------:R-:W-:-:S09]  /*3360*/  UIADD3.64 UR8, UR8, 0x4, URZ ;  /* 0x0000000408087897 */ /* 0x000fd2000fffe03f */
[----:B------:R-:W-:-:S12]  /*3370*/  HGMMA.64x128x8.F32.TF32 R24, gdesc[UR20], R24 ;  /* 0x05e00000141879f0 */ /* 0x000fd80008702818 */
[----:B------:R-:W-:Y:S01]  /*3380*/  HGMMA.64x128x8.F32.TF32 R24, gdesc[UR8], R24, gsb0 ;  /* 0x05e00000081879f0 */ /* 0x000fe20008002818 */
[----:B------:R-:W-:Y:S01]  /*3390*/  USEL UR12, UR12, URZ, !UP0 ;  /* 0x0000003f0c0c7287 */ /* 0x000fe2000c000000 */
[----:B------:R-:W-:-:S03]  /*33a0*/  IADD3 R96, P2, R122, R22, RZ ;  /* 0x000000167a607210 */ /* 0x000fc60007f5e0ff */
[----:B------:R-:W-:Y:S02]  /*33b0*/  ULEA UR5, UR12, UR7, 0xe ;  /* 0x000000070c057291 */ /* 0x000fe4000f8e703f */
[----:B--2---:R-:W-:-:S04]  /*33c0*/  IMAD.X R97, R88, 0x1, R92, P2 ;  /* 0x0000000158617824 */ /* 0x004fc800010e065c */
[----:B------:R-:W-:Y:S01]  /*33d0*/  VIADD R92, R2, UR5 ;  /* 0x00000005025c7c36 */ /* 0x000fe20008000000 */
[----:B------:R-:W-:Y:S02]  /*33e0*/  WARPGROUP.DEPBAR.LE gsb0, 0x1 ;  /* 0x00008000000079c5 */ /* 0x000fe40000010100 */
[----:B------:R-:W-:Y:S06]  /*33f0*/  BAR.SYNC.DEFER_BLOCKING 0x0 ;  /* 0x0000000000007b1d */ /* 0x000fec0000010000 */
[----:B------:R-:W-:Y:S01]  /*3400*/  @!PT LDS RZ, [RZ] ;  /* 0x00000000fffff984 */ /* 0x000fe20000000800 */
[----:B------:R-:W-:Y:S01]  /*3410*/  @!PT LDS RZ, [RZ] ;  /* 0x00000000fffff984 */ /* 0x000fe20000000800 */
[----:B------:R-:W-:Y:S01]  /*3420*/  @!PT LDS RZ, [RZ] ;  /* 0x00000000fffff984 */ /* 0x000fe20000000800 */
[----:B------:R1:W-:Y:S02]  /*3430*/  LDGSTS.E [R92+0x18000], desc[UR14][R96.64], P1 ;  /* 0x18000000605c7fae */ /* 0x0003e4000892184e */
[----:B-1----:R-:W-:-:S04]  /*3440*/  LOP3.LUT R97, R113, 0x4, RZ, 0xfc, !PT ;  /* 0x0000000471617812 */ /* 0x002fc800078efcff */
[----:B------:R-:W-:Y:S02]  /*3450*/  ISETP.GE.AND P1, PT, R97, R91, PT ;  /* 0x0000005b6100720c */ /* 0x000fe40003f26270 */
[----:B------:R-:W2:Y:S02]  /*3460*/  LDL R97, [R1+0x10] ;  /* 0x0000100001617983 */ /* 0x000ea40000100800 */
[----:B------:R-:W-:-:S04]  /*3470*/  SEL R92, RZ, 0x4, P1 ;  /* 0x00000004ff5c7807 */ /* 0x000fc80000800000 */
[----:B------:R-:W-:-:S04]  /*3480*/  SEL R92, R92, RZ, !P0 ;  /* 0x000000ff5c5c7207 */ /* 0x000fc80004000000 */
[----:B------:R-:W-:Y:S02]  /*3490*/  ISETP.NE.U32.AND P1, PT, R92, RZ, PT ;  /* 0x000000ff5c00720c */ /* 0x000fe40003f25070 */
[----:B------:R-:W-:Y:S02]  /*34a0*/  LOP3.LUT R92, R2, 0x10, RZ, 0x3c, !PT ;  /* 0x00000010025c7812 */ /* 0x000fe400078e3cff */
[----:B------:R-:W-:-:S03]  /*34b0*/  IADD3 R96, P2, R121, R22, RZ ;  /* 0x0000001679607210 */ /* 0x000fc60007f5e0ff */
[----:B------:R-:W-:Y:S02]  /*34c0*/  VIADD R92, R92, UR5 ;  /* 0x000000055c5c7c36 */ /* 0x000fe40008000000 */
[----:B--2---:R-:W-:-:S05]  /*34d0*/  IMAD.X R97, R88, 0x1, R97, P2 ;  /* 0x0000000158617824 */ /* 0x004fca00010e0661 */
        /* <DEDUP_REMOVED lines=36> */
[----:B------:R-:W2:Y:S02]  /*3720*/  LDL R97, [R1] ;  /* 0x0000000001617983 */ /* 0x000ea40000100800 */
        /* <DEDUP_REMOVED lines=9> */
[----:B------:R-:W-:-:S04]  /*37c0*/  ISETP.GE.AND P1, PT, R97, R91, PT ;  /* 0x0000005b6100720c */ /* 0x000fc80003f26270 */
[----:B------:R-:W-:-:S04]  /*37d0*/  SEL R92, RZ, 0x4, P1 ;  /* 0x00000004ff5c7807 */ /* 0x000fc80000800000 */
[----:B------:R-:W-:-:S04]  /*37e0*/  SEL R92, R92, RZ, !P0 ;  /* 0x000000ff5c5c7207 */ /* 0x000fc80004000000 */
[----:B------:R-:W-:Y:S02]  /*37f0*/  ISETP.NE.U32.AND P1, PT, R92, RZ, PT ;  /* 0x000000ff5c00720c */ /* 0x000fe40003f25070 */
[----:B------:R-:W-:Y:S02]  /*3800*/  LOP3.LUT R92, R2, 0x60, RZ, 0x3c, !PT ;  /* 0x00000060025c7812 */ /* 0x000fe400078e3cff */
[----:B------:R-:W-:-:S03]  /*3810*/  IADD3 R96, P2, R116, R22, RZ ;  /* 0x0000001674607210 */ /* 0x000fc60007f5e0ff */
[----:B------:R-:W-:Y:S02]  /*3820*/  VIADD R92, R92, UR5 ;  /* 0x000000055c5c7c36 */ /* 0x000fe40008000000 */
[----:B------:R-:W-:-:S05]  /*3830*/  IMAD.X R97, R88, 0x1, R125, P2 ;  /* 0x0000000158617824 */ /* 0x000fca00010e067d */
        /* <DEDUP_REMOVED lines=10> */
[----:B------:R1:W-:Y:S01]  /*38e0*/  LDGSTS.E [R92+0x18000], desc[UR14][R96.64], P1 ;  /* 0x18000000605c7fae */ /* 0x0003e2000892184e */
[----:B------:R-:W-:-:S03]  /*38f0*/  ULEA UR5, UR12, UR7, 0xf ;  /* 0x000000070c057291 */ /* 0x000fc6000f8e783f */
[----:B------:R-:W0:Y:S01]  /*3900*/  LDGDEPBAR ;  /* 0x00000000000079af */ /* 0x000e220000000000 */
[----:B-1----:R-:W1:Y:S02]  /*3910*/  S2R R97, SR_TID.X ;  /* 0x0000000000617919 */ /* 0x002e640000002100 */
[----:B-1----:R-:W-:-:S04]  /*3920*/  LOP3.LUT R97, R97, 0x1f, RZ, 0xc0, !PT ;  /* 0x0000001f61617812 */ /* 0x002fc800078ec0ff */
[----:B------:R-:W-:-:S04]  /*3930*/  ISETP.GE.AND P1, PT, R97, R91, PT ;  /* 0x0000005b6100720c */ /* 0x000fc80003f26270 */
[----:B------:R-:W-:-:S04]  /*3940*/  SEL R92, RZ, 0x4, P1 ;  /* 0x00000004ff5c7807 */ /* 0x000fc80000800000 */
[----:B------:R-:W-:-:S04]  /*3950*/  SEL R92, R92, RZ, !P0 ;  /* 0x000000ff5c5c7207 */ /* 0x000fc80004000000 */
[----:B------:R-:W-:Y:S02]  /*3960*/  ISETP.NE.U32.AND P0, PT, R92, RZ, PT ;  /* 0x000000ff5c00720c */ /* 0x000fe40003f05070 */
[----:B------:R-:W-:Y:S01]  /*3970*/  IADD3 R96, P1, R3, R110, RZ ;  /* 0x0000006e03607210 */ /* 0x000fe20007f3e0ff */
[----:B------:R-:W-:-:S04]  /*3980*/  VIADD R92, R114, UR5 ;  /* 0x00000005725c7c36 */ /* 0x000fc80008000000 */
[----:B------:R-:W-:-:S06]  /*3990*/  IMAD.X R97, R109, 0x1, R4, P1 ;  /* 0x000000016d617824 */ /* 0x000fcc00008e0604 */
[----:B------:R1:W-:Y:S02]  /*39a0*/  LDGSTS.E [R92], desc[UR14][R96.64], P0 ;  /* 0x00000000605c7fae */ /* 0x0003e4000812184e */
[----:B-1----:R-:W-:-:S05]  /*39b0*/  IADD3 R96, P1, R3, R108, RZ ;  /* 0x0000006c03607210 */ /* 0x002fca0007f3e0ff */
[----:B------:R-:W-:-:S05]  /*39c0*/  IMAD.X R97, R107, 0x1, R4, P1 ;  /* 0x000000016b617824 */ /* 0x000fca00008e0604 */
[----:B------:R1:W-:Y:S02]  /*39d0*/  LDGSTS.E [R92+0x800], desc[UR14][R96.64], P0 ;  /* 0x00800000605c7fae */ /* 0x0003e4000812184e */
        /* <DEDUP_REMOVED lines=35> */
[----:B------:R1:W-:Y:S01]  /*3c10*/  LDGSTS.E [R92+0x6800], desc[UR14][R96.64], P0 ;  /* 0x06800000605c7fae */ /* 0x0003e2000812184e */
[----:B------:R-:W-:Y:S02]  /*3c20*/  IADD3 R8, P4, R8, R90, RZ ;  /* 0x0000005a08087210 */ /* 0x000fe40007f9e0ff */
[----:B-1----:R-:W-:-:S05]  /*3c30*/  IADD3 R96, P1, R3, R6, RZ ;  /* 0x0000000603607210 */ /* 0x002fca0007f3e0ff */
[----:B------:R-:W-:Y:S01]  /*3c40*/  IMAD.X R97, R15, 0x1, R4, P1 ;  /* 0x000000010f617824 */ /* 0x000fe200008e0604 */
[----:B------:R-:W-:Y:S01]  /*3c50*/  UIADD3 UR4, UR4, 0x1, URZ ;  /* 0x0000000104047890 */ /* 0x000fe2000fffe03f */
[----:B------:R-:W-:-:S03]  /*3c60*/  IMAD.X R17, R17, 0x1, R89, P4 ;  /* 0x0000000111117824 */ /* 0x000fc600020e0659 */
[----:B------:R1:W-:Y:S01]  /*3c70*/  LDGSTS.E [R92+0x7000], desc[UR14][R96.64], P0 ;  /* 0x07000000605c7fae */ /* 0x0003e2000812184e */
[-C--:B------:R-:W-:Y:S02]  /*3c80*/  IADD3 R100, P4, R100, R90.reuse, RZ ;  /* 0x0000005a64647210 */ /* 0x080fe40007f9e0ff */
[-C--:B------:R-:W-:Y:S02]  /*3c90*/  IADD3 R6, P2, R6, R90.reuse, RZ ;  /* 0x0000005a06067210 */ /* 0x080fe40007f5e0ff */
[----:B------:R-:W-:Y:S02]  /*3ca0*/  IADD3 R7, P3, R7, R90, RZ ;  /* 0x0000005a07077210 */ /* 0x000fe40007f7e0ff */
[----:B-1----:R-:W-:Y:S01]  /*3cb0*/  IADD3 R96, P1, R3, R5, RZ ;  /* 0x0000000503607210 */ /* 0x002fe20007f3e0ff */
[----:B------:R-:W-:Y:S01]  /*3cc0*/  IMAD.X R99, R99, 0x1, R89, P4 ;  /* 0x0000000163637824 */ /* 0x000fe200020e0659 */
[----:B------:R-:W-:-:S03]  /*3cd0*/  ISETP.NE.U32.AND P4, PT, R112, UR4, PT ;  /* 0x0000000470007c0c */ /* 0x000fc6000bf85070 */
[----:B------:R-:W-:Y:S01]  /*3ce0*/  IMAD.X R97, R14, 0x1, R4, P1 ;  /* 0x000000010e617824 */ /* 0x000fe200008e0604 */
[-C--:B------:R-:W-:Y:S01]  /*3cf0*/  IADD3 R5, P1, R5, R90.reuse, RZ ;  /* 0x0000005a05057210 */ /* 0x080fe20007f3e0ff */
[--C-:B------:R-:W-:Y:S01]  /*3d00*/  IMAD.X R15, R15, 0x1, R89.reuse, P2 ;  /* 0x000000010f0f7824 */ /* 0x100fe200010e0659 */
[-C--:B------:R-:W-:Y:S01]  /*3d10*/  IADD3 R9, P5, R9, R90.reuse, RZ ;  /* 0x0000005a09097210 */ /* 0x080fe20007fbe0ff */
[--C-:B------:R-:W-:Y:S01]  /*3d20*/  IMAD.X R16, R16, 0x1, R89.reuse, P3 ;  /* 0x0000000110107824 */ /* 0x100fe200018e0659 */
[----:B------:R1:W-:Y:S01]  /*3d30*/  LDGSTS.E [R92+0x7800], desc[UR14][R96.64], P0 ;  /* 0x07800000605c7fae */ /* 0x0003e2000812184e */
[--C-:B------:R-:W-:Y:S01]  /*3d40*/  IMAD.X R14, R14, 0x1, R89.reuse, P1 ;  /* 0x000000010e0e7824 */ /* 0x100fe200008e0659 */
[-C--:B------:R-:W-:Y:S02]  /*3d50*/  IADD3 R10, P6, R10, R90.reuse, RZ ;  /* 0x0000005a0a0a7210 */ /* 0x080fe40007fde0ff */
[-C--:B------:R-:W-:Y:S02]  /*3d60*/  IADD3 R12, P0, R12, R90.reuse, RZ ;  /* 0x0000005a0c0c7210 */ /* 0x080fe40007f1e0ff */
[-C--:B------:R-:W-:Y:S01]  /*3d70*/  IADD3 R13, P2, R13, R90.reuse, RZ ;  /* 0x0000005a0d0d7210 */ /* 0x080fe20007f5e0ff */
[----:B------:R-:W-:Y:S01]  /*3d80*/  IMAD.X R18, R18, 0x1, R89, P5 ;  /* 0x0000000112127824 */ /* 0x000fe200028e0659 */
[----:B------:R-:W-:-:S02]  /*3d90*/  IADD3 R11, P1, R11, R90, RZ ;  /* 0x0000005a0b0b7210 */ /* 0x000fc40007f3e0ff */
[-C--:B------:R-:W-:Y:S01]  /*3da0*/  IADD3 R98, P3, R98, R90.reuse, RZ ;  /* 0x0000005a62627210 */ /* 0x080fe20007f7e0ff */
[--C-:B------:R-:W-:Y:S01]  /*3db0*/  IMAD.X R19, R19, 0x1, R89.reuse, P6 ;  /* 0x0000000113137824 */ /* 0x100fe200030e0659 */
[-C--:B------:R-:W-:Y:S01]  /*3dc0*/  IADD3 R102, P5, R102, R90.reuse, RZ ;  /* 0x0000005a66667210 */ /* 0x080fe20007fbe0ff */
[--C-:B------:R-:W-:Y:S01]  /*3dd0*/  IMAD.X R20, R20, 0x1, R89.reuse, P0 ;  /* 0x0000000114147824 */ /* 0x100fe200000e0659 */
[-C--:B------:R-:W-:Y:S01]  /*3de0*/  IADD3 R104, P6, R104, R90.reuse, RZ ;  /* 0x0000005a68687210 */ /* 0x080fe20007fde0ff */
[--C-:B------:R-:W-:Y:S01]  /*3df0*/  IMAD.X R21, R21, 0x1, R89.reuse, P1 ;  /* 0x0000000115157824 */ /* 0x100fe200008e0659 */
[-C--:B------:R-:W-:Y:S01]  /*3e00*/  IADD3 R106, P0, R106, R90.reuse, RZ ;  /* 0x0000005a6a6a7210 */ /* 0x080fe20007f1e0ff */
[--C-:B------:R-:W-:Y:S01]  /*3e10*/  IMAD.X R23, R23, 0x1, R89.reuse, P2 ;  /* 0x0000000117177824 */ /* 0x100fe200010e0659 */
[-C--:B------:R-:W-:Y:S01]  /*3e20*/  IADD3 R108, P1, R108, R90.reuse, RZ ;  /* 0x0000005a6c6c7210 */ /* 0x080fe20007f3e0ff */
[----:B------:R-:W-:Y:S01]  /*3e30*/  IMAD.X R93, R93, 0x1, R89, P3 ;  /* 0x000000015d5d7824 */ /* 0x000fe200018e0659 */
[----:B------:R-:W-:Y:S01]  /*3e40*/  IADD3 R110, P2, R110, R90, RZ ;  /* 0x0000005a6e6e7210 */ /* 0x000fe20007f5e0ff */
[----:B------:R-:W0:Y:S01]  /*3e50*/  LDGDEPBAR ;  /* 0x00000000000079af */ /* 0x000e220000000000 */
[----:B------:R-:W-:Y:S01]  /*3e60*/  LEA R22, P3, R111, R22, 0x2 ;  /* 0x000000166f167211 */ /* 0x000fe200078610ff */
[----:B------:R-:W-:-:S02]  /*3e70*/  VIADD R91, R91, 0xffffffe0 ;  /* 0xffffffe05b5b7836 */ /* 0x000fc40000000000 */
[--C-:B------:R-:W-:Y:S02]  /*3e80*/  IMAD.X R101, R101, 0x1, R89.reuse, P5 ;  /* 0x0000000165657824 */ /* 0x100fe400028e0659 */
[--C-:B------:R-:W-:Y:S02]  /*3e90*/  IMAD.X R103, R103, 0x1, R89.reuse, P6 ;  /* 0x0000000167677824 */ /* 0x100fe400030e0659 */
[--C-:B------:R-:W-:Y:S02]  /*3ea0*/  IMAD.X R105, R105, 0x1, R89.reuse, P0 ;  /* 0x0000000169697824 */ /* 0x100fe400000e0659 */
[--C-:B------:R-:W-:Y:S02]  /*3eb0*/  IMAD.X R107, R107, 0x1, R89.reuse, P1 ;  /* 0x000000016b6b7824 */ /* 0x100fe400008e0659 */
[----:B------:R-:W-:Y:S02]  /*3ec0*/  IMAD.X R109, R109, 0x1, R89, P2 ;  /* 0x000000016d6d7824 */ /* 0x000fe400010e0659 */
[----:B------:R-:W-:Y:S01]  /*3ed0*/  IMAD.X R88, R88, 0x1, R124, P3 ;  /* 0x0000000158587824 */ /* 0x000fe200018e067c */
[----:B-1----:R-:W-:Y:S06]  /*3ee0*/  @P4 BRA `(.L_x_1) ;  /* 0xfffffff000844947 */ /* 0x002fec000383ffff */
.L_x_0:
[----:B------:R-:W2:Y:S01]  /*3ef0*/  LDL.LU R92, [R1+0x18] ;  /* 0x00001800015c7983 */ /* 0x000ea20000300800 */
[----:B------:R-:W1:Y:S01]  /*3f00*/  S2R R96, SR_TID.X ;  /* 0x0000000000607919 */ /* 0x000e620000002100 */
[----:B------:R-:W3:Y:S01]  /*3f10*/  S2R R97, SR_TID.X ;  /* 0x0000000000617919 */ /* 0x000ee20000002100 */
[----:B------:R-:W-:Y:S02]  /*3f20*/  WARPGROUP.DEPBAR.LE gsb0, 0x0 ;  /* 0x00008000000079c5 */ /* 0x000fe40000010000 */
[----:B------:R-:W-:-:S04]  /*3f30*/  DEPBAR.LE SB0, 0x0 ;  /* 0x000080000000791a */ /* 0x000fc80000000000 */
[----:B------:R-:W-:Y:S01]  /*3f40*/  IMAD.MOV.U32 R11, RZ, RZ, R36 ;  /* 0x000000ffff0b7224 */ /* 0x000fe200078e0024 */
[----:B------:R-:W4:Y:S01]  /*3f50*/  LDC R109, c[0x0][0x248] ;  /* 0x00009200ff6d7b82 */ /* 0x000f220000000800 */
[----:B------:R-:W-:Y:S01]  /*3f60*/  ULDC.64 UR8, c[0x0][0x220] ;  /* 0x0000880000087ab9 */ /* 0x000fe20000000a00 */
[----:B-1----:R-:W-:-:S04]  /*3f70*/  LOP3.LUT R7, R96, 0x100, RZ, 0xc0, !PT ;  /* 0x0000010060077812 */ /* 0x002fc800078ec0ff */
[----:B------:R-:W-:Y:S01]  /*3f80*/  R2UR UR4, R7 ;  /* 0x00000000070472ca */ /* 0x000fe200000e0000 */
[C---:B---3--:R-:W-:Y:S02]  /*3f90*/  IMAD.SHL.U32 R112, R97.reuse, 0x4, RZ ;  /* 0x0000000461707824 */ /* 0x048fe400078e00ff */
[C---:B------:R-:W-:Y:S01]  /*3fa0*/  IMAD.SHL.U32 R2, R96.reuse, 0x400, RZ ;  /* 0x0000040060027824 */ /* 0x040fe200078e00ff */
[----:B------:R-:W-:Y:S01]  /*3fb0*/  LOP3.LUT R97, R97, 0xe0, RZ, 0xc0, !PT ;  /* 0x000000e061617812 */ /* 0x000fe200078ec0ff */
[----:B------:R-:W-:Y:S01]  /*3fc0*/  IMAD.SHL.U32 R3, R96, 0x20, RZ ;  /* 0x0000002060037824 */ /* 0x000fe200078e00ff */
[----:B------:R-:W-:Y:S02]  /*3fd0*/  LOP3.LUT R4, R112, 0x70, RZ, 0xc0, !PT ;  /* 0x0000007070047812 */ /* 0x000fe400078ec0ff */
[----:B------:R-:W-:-:S03]  /*3fe0*/  LOP3.LUT R2, R2, 0x6000, RZ, 0xc0, !PT ;  /* 0x0000600002027812 */ /* 0x000fc600078ec0ff */
[----:B------:R-:W-:Y:S01]  /*3ff0*/  IMAD R5, R97, 0x8, R4 ;  /* 0x0000000861057824 */ /* 0x000fe200078e0204 */
[----:B------:R-:W-:Y:S01]  /*4000*/  LOP3.LUT R2, R2, 0x60, R3, 0xf8, !PT ;  /* 0x0000006002027812 */ /* 0x000fe200078ef803 */
[----:B------:R-:W-:Y:S01]  /*4010*/  ULEA UR5, UR4, UR7, 0x4 ;  /* 0x0000000704057291 */ /* 0x000fe2000f8e203f */
[----:B------:R-:W-:Y:S02]  /*4020*/  IMAD.MOV.U32 R15, RZ, RZ, R37 ;  /* 0x000000ffff0f7224 */ /* 0x000fe400078e0025 */
[----:B------:R-:W-:Y:S01]  /*4030*/  IMAD.MOV.U32 R19, RZ, RZ, R38 ;  /* 0x000000ffff137224 */ /* 0x000fe200078e0026 */
[----:B------:R-:W-:Y:S01]  /*4040*/  LOP3.LUT R5, R2, R5, RZ, 0x3c, !PT ;  /* 0x0000000502057212 */ /* 0x000fe200078e3cff */
[----:B------:R-:W-:Y:S02]  /*4050*/  IMAD.MOV.U32 R8, RZ, RZ, R24 ;  /* 0x000000ffff087224 */ /* 0x000fe400078e0018 */
[----:B------:R-:W-:Y:S02]  /*4060*/  IMAD.MOV.U32 R9, RZ, RZ, R28 ;  /* 0x000000ffff097224 */ /* 0x000fe400078e001c */
[----:B------:R-:W-:Y:S01]  /*4070*/  IMAD.MOV.U32 R10, RZ, RZ, R32 ;  /* 0x000000ffff0a7224 */ /* 0x000fe200078e0020 */
[----:B------:R-:W-:Y:S01]  /*4080*/  BAR.SYNC.DEFER_BLOCKING 0x0 ;  /* 0x0000000000007b1d */ /* 0x000fe20000010000 */
[----:B------:R-:W-:-:S02]  /*4090*/  IMAD.MOV.U32 R12, RZ, RZ, R25 ;  /* 0x000000ffff0c7224 */ /* 0x000fc400078e0019 */
[----:B------:R-:W-:Y:S02]  /*40a0*/  IMAD.MOV.U32 R13, RZ, RZ, R29 ;  /* 0x000000ffff0d7224 */ /* 0x000fe400078e001d */
[----:B------:R-:W-:Y:S02]  /*40b0*/  IMAD.MOV.U32 R14, RZ, RZ, R33 ;  /* 0x000000ffff0e7224 */ /* 0x000fe400078e0021 */
[----:B------:R-:W-:Y:S02]  /*40c0*/  IMAD.MOV.U32 R16, RZ, RZ, R26 ;  /* 0x000000ffff107224 */ /* 0x000fe400078e001a */
[----:B------:R-:W-:Y:S02]  /*40d0*/  IMAD.MOV.U32 R17, RZ, RZ, R30 ;  /* 0x000000ffff117224 */ /* 0x000fe400078e001e */
[----:B------:R-:W-:Y:S02]  /*40e0*/  IMAD.MOV.U32 R18, RZ, RZ, R34 ;  /* 0x000000ffff127224 */ /* 0x000fe400078e0022 */
[----:B------:R-:W-:-:S02]  /*40f0*/  IMAD.MOV.U32 R36, RZ, RZ, R27 ;  /* 0x000000ffff247224 */ /* 0x000fc400078e001b */
[----:B------:R-:W-:Y:S02]  /*4100*/  IMAD.MOV.U32 R37, RZ, RZ, R31 ;  /* 0x000000ffff257224 */ /* 0x000fe400078e001f */
[----:B------:R-:W-:Y:S02]  /*4110*/  IMAD.MOV.U32 R38, RZ, RZ, R35 ;  /* 0x000000ffff267224 */ /* 0x000fe400078e0023 */
[C---:B------:R-:W-:Y:S01]  /*4120*/  IMAD.SHL.U32 R6, R96.reuse, 0x1000, RZ ;  /* 0x0000100060067824 */ /* 0x040fe200078e00ff */
[----:B------:R-:W-:Y:S04]  /*4130*/  STS.128 [R5+UR5], R8 ;  /* 0x0000000805007988 */ /* 0x000fe80008000c05 */
[----:B------:R-:W-:Y:S04]  /*4140*/  STS.128 [R5+UR5+0x800], R12 ;  /* 0x0008000c05007988 */ /* 0x000fe80008000c05 */
[----:B------:R-:W-:Y:S04]  /*4150*/  STS.128 [R5+UR5+0x80], R16 ;  /* 0x0000801005007988 */ /* 0x000fe80008000c05 */
[----:B------:R-:W-:Y:S01]  /*4160*/  STS.128 [R5+UR5+0x880], R36 ;  /* 0x0008802405007988 */ /* 0x000fe20008000c05 */
[----:B------:R-:W-:Y:S01]  /*4170*/  IMAD.SHL.U32 R96, R96, 0x10, RZ ;  /* 0x0000001060607824 */ /* 0x000fe200078e00ff */
[----:B------:R-:W-:Y:S01]  /*4180*/  LOP3.LUT R6, R6, 0x6000, RZ, 0xc0, !PT ;  /* 0x0000600006067812 */ /* 0x000fe200078ec0ff */
[----:B------:R-:W-:-:S03]  /*4190*/  USHF.R.U32.HI UR4, URZ, 0x3, UR4 ;  /* 0x000000033f047899 */ /* 0x000fc60008011604 */
[----:B------:R-:W-:-:S04]  /*41a0*/  LOP3.LUT R6, R6, 0xff0, R96, 0xf8, !PT ;  /* 0x00000ff006067812 */ /* 0x000fc800078ef860 */
[----:B------:R-:W-:Y:S01]  /*41b0*/  LOP3.LUT R2, R6, UR4, RZ, 0x3c, !PT ;  /* 0x0000000406027c12 */ /* 0x000fe2000f8e3cff */
[----:B------:R-:W-:Y:S03]  /*41c0*/  BAR.SYNC.DEFER_BLOCKING 0x0 ;  /* 0x0000000000007b1d */ /* 0x000fe60000010000 */
[----:B------:R-:W-:Y:S01]  /*41d0*/  LOP3.LUT R106, R2, 0x40, RZ, 0x3c, !PT ;  /* 0x00000040026a7812 */ /* 0x000fe200078e3cff */
[----:B------:R-:W-:Y:S02]  /*41e0*/  IMAD.MOV.U32 R23, RZ, RZ, R52 ;  /* 0x000000ffff177224 */ /* 0x000fe400078e0034 */
[----:B------:R-:W-:Y:S01]  /*41f0*/  IMAD.MOV.U32 R31, RZ, RZ, R53 ;  /* 0x000000ffff1f7224 */ /* 0x000fe200078e0035 */
[----:B------:R-:W-:Y:S01]  /*4200*/  ULDC UR4, c[0x0][0x244] ;  /* 0x0000910000047ab9 */ /* 0x000fe20000000800 */
[----:B------:R-:W1:Y:S04]  /*4210*/  LDS.128 R8, [R2+UR7] ;  /* 0x0000000702087984 */ /* 0x000e680008000c00 */
[----:B------:R-:W-:Y:S04]  /*4220*/  LDS.128 R12, [R2+UR7+0x1000] ;  /* 0x00100007020c7984 */ /* 0x000fe80008000c00 */
[----:B------:R-:W3:Y:S04]  /*4230*/  LDS.128 R16, [R106+UR7] ;  /* 0x000000076a107984 */ /* 0x000ee80008000c00 */
[----:B------:R-:W-:Y:S01]  /*4240*/  LDS.128 R24, [R106+UR7+0x1000] ;  /* 0x001000076a187984 */ /* 0x000fe20008000c00 */
[----:B------:R-:W-:-:S02]  /*4250*/  IMAD.MOV.U32 R35, RZ, RZ, R54 ;  /* 0x000000ffff237224 */ /* 0x000fc400078e0036 */
[----:B------:R-:W-:Y:S02]  /*4260*/  IMAD.MOV.U32 R20, RZ, RZ, R40 ;  /* 0x000000ffff147224 */ /* 0x000fe400078e0028 */
[----:B------:R-:W-:Y:S02]  /*4270*/  IMAD.MOV.U32 R21, RZ, RZ, R44 ;  /* 0x000000ffff157224 */ /* 0x000fe400078e002c */
[----:B------:R-:W-:Y:S01]  /*4280*/  IMAD.MOV.U32 R22, RZ, RZ, R48 ;  /* 0x000000ffff167224 */ /* 0x000fe200078e0030 */
[----:B------:R-:W-:Y:S01]  /*4290*/  BAR.SYNC.DEFER_BLOCKING 0x0 ;  /* 0x0000000000007b1d */ /* 0x000fe20000010000 */
[----:B------:R-:W-:Y:S02]  /*42a0*/  IMAD.MOV.U32 R28, RZ, RZ, R41 ;  /* 0x000000ffff1c7224 */ /* 0x000fe400078e0029 */
[----:B------:R-:W-:Y:S02]  /*42b0*/  IMAD.MOV.U32 R29, RZ, RZ, R45 ;  /* 0x000000ffff1d7224 */ /* 0x000fe400078e002d */
[----:B------:R-:W-:-:S02]  /*42c0*/  IMAD.MOV.U32 R30, RZ, RZ, R49 ;  /* 0x000000ffff1e7224 */ /* 0x000fc400078e0031 */
[----:B------:R-:W-:Y:S02]  /*42d0*/  IMAD.MOV.U32 R32, RZ, RZ, R42 ;  /* 0x000000ffff207224 */ /* 0x000fe400078e002a */
[----:B------:R-:W-:Y:S02]  /*42e0*/  IMAD.MOV.U32 R33, RZ, RZ, R46 ;  /* 0x000000ffff217224 */ /* 0x000fe400078e002e */
[----:B------:R-:W-:Y:S02]  /*42f0*/  IMAD.MOV.U32 R34, RZ, RZ, R50 ;  /* 0x000000ffff227224 */ /* 0x000fe400078e0032 */
[----:B------:R-:W-:Y:S02]  /*4300*/  IMAD.MOV.U32 R52, RZ, RZ, R43 ;  /* 0x000000ffff347224 */ /* 0x000fe400078e002b */
[----:B------:R-:W-:Y:S02]  /*4310*/  IMAD.MOV.U32 R53, RZ, RZ, R47 ;  /* 0x000000ffff357224 */ /* 0x000fe400078e002f */
[----:B------:R-:W-:Y:S01]  /*4320*/  IMAD.MOV.U32 R54, RZ, RZ, R51 ;  /* 0x000000ffff367224 */ /* 0x000fe200078e0033 */
[----:B------:R5:W-:Y:S04]  /*4330*/  STS.128 [R5+UR5], R20 ;  /* 0x0000001405007988 */ /* 0x000be80008000c05 */
[----:B------:R-:W-:Y:S04]  /*4340*/  STS.128 [R5+UR5+0x800], R28 ;  /* 0x0008001c05007988 */ /* 0x000fe80008000c05 */
[----:B------:R-:W-:Y:S04]  /*4350*/  STS.128 [R5+UR5+0x80], R32 ;  /* 0x0000802005007988 */ /* 0x000fe80008000c05 */
[----:B------:R-:W-:Y:S01]  /*4360*/  STS.128 [R5+UR5+0x880], R52 ;  /* 0x0008803405007988 */ /* 0x000fe20008000c05 */
[----:B------:R-:W-:Y:S01]  /*4370*/  BAR.SYNC.DEFER_BLOCKING 0x0 ;  /* 0x0000000000007b1d */ /* 0x000fe20000010000 */
[----:B------:R-:W-:-:S02]  /*4380*/  IMAD.MOV.U32 R47, RZ, RZ, R68 ;  /* 0x000000ffff2f7224 */ /* 0x000fc400078e0044 */
[----:B------:R-:W-:Y:S02]  /*4390*/  IMAD.MOV.U32 R51, RZ, RZ, R69 ;  /* 0x000000ffff337224 */ /* 0x000fe400078e0045 */
[----:B-----5:R-:W-:Y:S01]  /*43a0*/  IMAD.MOV.U32 R23, RZ, RZ, R70 ;  /* 0x000000ffff177224 */ /* 0x020fe200078e0046 */
[----:B------:R-:W5:Y:S04]  /*43b0*/  LDS.128 R32, [R2+UR7] ;  /* 0x0000000702207984 */ /* 0x000f680008000c00 */
[----:B------:R-:W-:Y:S04]  /*43c0*/  LDS.128 R40, [R2+UR7+0x1000] ;  /* 0x0010000702287984 */ /* 0x000fe80008000c00 */
[----:B------:R-:W5:Y:S04]  /*43d0*/  LDS.128 R28, [R106+UR7] ;  /* 0x000000076a1c7984 */ /* 0x000f680008000c00 */
[----:B------:R-:W-:Y:S01]  /*43e0*/  LDS.128 R36, [R106+UR7+0x1000] ;  /* 0x001000076a247984 */ /* 0x000fe20008000c00 */
[----:B------:R-:W-:-:S02]  /*43f0*/  IMAD.MOV.U32 R44, RZ, RZ, R56 ;  /* 0x000000ffff2c7224 */ /* 0x000fc400078e0038 */
[----:B------:R-:W-:Y:S02]  /*4400*/  IMAD.MOV.U32 R45, RZ, RZ, R60 ;  /* 0x000000ffff2d7224 */ /* 0x000fe400078e003c */
[----:B------:R-:W-:Y:S01]  /*4410*/  IMAD.MOV.U32 R46, RZ, RZ, R64 ;  /* 0x000000ffff2e7224 */ /* 0x000fe200078e0040 */
[----:B------:R-:W-:Y:S01]  /*4420*/  BAR.SYNC.DEFER_BLOCKING 0x0 ;  /* 0x0000000000007b1d */ /* 0x000fe20000010000 */
[----:B------:R-:W-:Y:S02]  /*4430*/  IMAD.MOV.U32 R48, RZ, RZ, R57 ;  /* 0x000000ffff307224 */ /* 0x000fe400078e0039 */
[----:B------:R-:W-:Y:S02]  /*4440*/  IMAD.MOV.U32 R49, RZ, RZ, R61 ;  /* 0x000000ffff317224 */ /* 0x000fe400078e003d */
[----:B------:R-:W-:Y:S02]  /*4450*/  IMAD.MOV.U32 R50, RZ, RZ, R65 ;  /* 0x000000ffff327224 */ /* 0x000fe400078e0041 */
[----:B------:R-:W-:-:S02]  /*4460*/  IMAD.MOV.U32 R20, RZ, RZ, R58 ;  /* 0x000000ffff147224 */ /* 0x000fc400078e003a */
[----:B------:R-:W-:Y:S02]  /*4470*/  IMAD.MOV.U32 R21, RZ, RZ, R62 ;  /* 0x000000ffff157224 */ /* 0x000fe400078e003e */
[----:B------:R-:W-:Y:S02]  /*4480*/  IMAD.MOV.U32 R22, RZ, RZ, R66 ;  /* 0x000000ffff167224 */ /* 0x000fe400078e0042 */
[----:B------:R-:W-:Y:S02]  /*4490*/  IMAD.MOV.U32 R68, RZ, RZ, R59 ;  /* 0x000000ffff447224 */ /* 0x000fe400078e003b */
[----:B------:R-:W-:Y:S02]  /*44a0*/  IMAD.MOV.U32 R69, RZ, RZ, R63 ;  /* 0x000000ffff457224 */ /* 0x000fe400078e003f */
[----:B------:R-:W-:Y:S01]  /*44b0*/  IMAD.MOV.U32 R70, RZ, RZ, R67 ;  /* 0x000000ffff467224 */ /* 0x000fe200078e0043 */
[----:B------:R-:W-:Y:S04]  /*44c0*/  STS.128 [R5+UR5], R44 ;  /* 0x0000002c05007988 */ /* 0x000fe80008000c05 */
[----:B------:R-:W-:Y:S04]  /*44d0*/  STS.128 [R5+UR5+0x800], R48 ;  /* 0x0008003005007988 */ /* 0x000fe80008000c05 */
[----:B------:R4:W-:Y:S04]  /*44e0*/  STS.128 [R5+UR5+0x80], R20 ;  /* 0x0000801405007988 */ /* 0x0009e80008000c05 */
[----:B------:R1:W-:Y:S01]  /*44f0*/  STS.128 [R5+UR5+0x880], R68 ;  /* 0x0008804405007988 */ /* 0x0003e20008000c05 */
[----:B------:R-:W-:Y:S01]  /*4500*/  BAR.SYNC.DEFER_BLOCKING 0x0 ;  /* 0x0000000000007b1d */ /* 0x000fe20000010000 */
[----:B------:R-:W-:-:S02]  /*4510*/  IMAD.MOV.U32 R60, RZ, RZ, R72 ;  /* 0x000000ffff3c7224 */ /* 0x000fc400078e0048 */
[----:B------:R-:W-:-:S03]  /*4520*/  IMAD.MOV.U32 R61, RZ, RZ, R76 ;  /* 0x000000ffff3d7224 */ /* 0x000fc600078e004c */
[----:B------:R-:W5:Y:S04]  /*4530*/  LDS.128 R52, [R2+UR7] ;  /* 0x0000000702347984 */ /* 0x000f680008000c00 */
[----:B------:R-:W-:Y:S04]  /*4540*/  LDS.128 R48, [R2+UR7+0x1000] ;  /* 0x0010000702307984 */ /* 0x000fe80008000c00 */
[----:B------:R-:W5:Y:S04]  /*4550*/  LDS.128 R56, [R106+UR7] ;  /* 0x000000076a387984 */ /* 0x000f680008000c00 */
[----:B------:R-:W-:Y:S01]  /*4560*/  LDS.128 R44, [R106+UR7+0x1000] ;  /* 0x001000076a2c7984 */ /* 0x000fe20008000c00 */
[----:B------:R-:W-:-:S02]  /*4570*/  IMAD.MOV.U32 R62, RZ, RZ, R80 ;  /* 0x000000ffff3e7224 */ /* 0x000fc400078e0050 */
[----:B------:R-:W-:Y:S01]  /*4580*/  IMAD.MOV.U32 R63, RZ, RZ, R84 ;  /* 0x000000ffff3f7224 */ /* 0x000fe200078e0054 */
[----:B------:R-:W-:Y:S01]  /*4590*/  BAR.SYNC.DEFER_BLOCKING 0x0 ;  /* 0x0000000000007b1d */ /* 0x000fe20000010000 */
[----:B----4-:R-:W-:Y:S02]  /*45a0*/  IMAD.MOV.U32 R20, RZ, RZ, R73 ;  /* 0x000000ffff147224 */ /* 0x010fe400078e0049 */
[----:B------:R-:W-:Y:S02]  /*45b0*/  IMAD.MOV.U32 R21, RZ, RZ, R77 ;  /* 0x000000ffff157224 */ /* 0x000fe400078e004d */
[----:B------:R-:W-:Y:S02]  /*45c0*/  IMAD.MOV.U32 R22, RZ, RZ, R81 ;  /* 0x000000ffff167224 */ /* 0x000fe400078e0051 */
[----:B------:R-:W-:Y:S02]  /*45d0*/  IMAD.MOV.U32 R23, RZ, RZ, R85 ;  /* 0x000000ffff177224 */ /* 0x000fe400078e0055 */
[----:B-1----:R-:W-:-:S02]  /*45e0*/  IMAD.MOV.U32 R68, RZ, RZ, R75 ;  /* 0x000000ffff447224 */ /* 0x002fc400078e004b */
[----:B------:R-:W-:Y:S02]  /*45f0*/  IMAD.MOV.U32 R69, RZ, RZ, R79 ;  /* 0x000000ffff457224 */ /* 0x000fe400078e004f */
[----:B------:R-:W-:Y:S02]  /*4600*/  IMAD.MOV.U32 R70, RZ, RZ, R83 ;  /* 0x000000ffff467224 */ /* 0x000fe400078e0053 */
[----:B------:R-:W-:Y:S02]  /*4610*/  IMAD.MOV.U32 R71, RZ, RZ, R87 ;  /* 0x000000ffff477224 */ /* 0x000fe400078e0057 */
[----:B--2---:R-:W-:Y:S01]  /*4620*/  IMAD R3, R92, UR4, RZ ;  /* 0x000000045c037c24 */ /* 0x004fe2000f8e02ff */
[----:B------:R1:W-:Y:S04]  /*4630*/  STS.128 [R5+UR5], R60 ;  /* 0x0000003c05007988 */ /* 0x0003e80008000c05 */
[----:B------:R-:W-:Y:S04]  /*4640*/  STS.128 [R5+UR5+0x800], R20 ;  /* 0x0008001405007988 */ /* 0x000fe80008000c05 */
[----:B------:R-:W-:Y:S01]  /*4650*/  STS.128 [R5+UR5+0x880], R68 ;  /* 0x0008804405007988 */ /* 0x000fe20008000c05 */
[----:B-1----:R-:W-:-:S02]  /*4660*/  IMAD.MOV.U32 R60, RZ, RZ, R74 ;  /* 0x000000ffff3c7224 */ /* 0x002fc400078e004a */
[----:B------:R-:W-:Y:S02]  /*4670*/  IMAD.MOV.U32 R61, RZ, RZ, R78 ;  /* 0x000000ffff3d7224 */ /* 0x000fe400078e004e */
[----:B------:R-:W-:Y:S02]  /*4680*/  IMAD.MOV.U32 R62, RZ, RZ, R82 ;  /* 0x000000ffff3e7224 */ /* 0x000fe400078e0052 */
[----:B------:R-:W-:-:S05]  /*4690*/  IMAD.MOV.U32 R63, RZ, RZ, R86 ;  /* 0x000000ffff3f7224 */ /* 0x000fca00078e0056 */
[----:B------:R-:W-:Y:S01]  /*46a0*/  STS.128 [R5+UR5+0x80], R60 ;  /* 0x0000803c05007988 */ /* 0x000fe20008000c05 */
[C---:B------:R-:W-:Y:S02]  /*46b0*/  LEA R4, P1, R3.reuse, UR8, 0x2 ;  /* 0x0000000803047c11 */ /* 0x040fe4000f8210ff */
[----:B------:R-:W-:Y:S02]  /*46c0*/  ISETP.GE.AND P0, PT, R92, R94, PT ;  /* 0x0000005e5c00720c */ /* 0x000fe40003f06270 */
[C---:B------:R-:W-:Y:S02]  /*46d0*/  LOP3.LUT R102, R0.reuse, R113, RZ, 0xfc, !PT ;  /* 0x0000007100667212 */ /* 0x040fe400078efcff */
[----:B------:R-:W-:Y:S02]  /*46e0*/  LEA.HI.X.SX32 R3, R3, UR9, 0x2, P1 ;  /* 0x0000000903037c11 */ /* 0x000fe400088f16ff */
[--C-:B------:R-:W-:Y:S02]  /*46f0*/  LOP3.LUT R6, R0, 0x4, R113.reuse, 0xfe, !PT ;  /* 0x0000000400067812 */ /* 0x100fe400078efe71 */
[C---:B------:R-:W-:Y:S01]  /*4700*/  ISETP.LT.AND P1, PT, R102.reuse, R95, !P0 ;  /* 0x0000005f6600720c */ /* 0x040fe20004721270 */
[----:B------:R-:W-:Y:S01]  /*4710*/  IMAD R102, R102, R109, RZ ;  /* 0x0000006d66667224 */ /* 0x000fe200078e02ff */
[C---:B------:R-:W-:Y:S01]  /*4720*/  ISETP.LT.AND P4, PT, R6.reuse, R95, !P0 ;  /* 0x0000005f0600720c */ /* 0x040fe20004781270 */
[----:B------:R-:W-:Y:S01]  /*4730*/  IMAD R65, R6, R109, RZ ;  /* 0x0000006d06417224 */ /* 0x000fe200078e02ff */
[----:B------:R-:W-:-:S02]  /*4740*/  LOP3.LUT R86, R0, 0x8, R113, 0xfe, !PT ;  /* 0x0000000800567812 */ /* 0x000fc400078efe71 */
[-C--:B------:R-:W-:Y:S02]  /*4750*/  LEA R6, P2, R102, R4.reuse, 0x2 ;  /* 0x0000000466067211 */ /* 0x080fe400078410ff */
[C---:B------:R-:W-:Y:S01]  /*4760*/  LEA R64, P3, R65.reuse, R4, 0x2 ;  /* 0x0000000441407211 */ /* 0x040fe200078610ff */
[----:B------:R-:W-:Y:S01]  /*4770*/  IMAD R83, R86, R109, RZ ;  /* 0x0000006d56537224 */ /* 0x000fe200078e02ff */
[----:B------:R-:W-:Y:S01]  /*4780*/  LEA.HI.X.SX32 R7, R102, R3, 0x2, P2 ;  /* 0x0000000366077211 */ /* 0x000fe200010f16ff */
[----:B------:R-:W-:Y:S01]  /*4790*/  BAR.SYNC.DEFER_BLOCKING 0x0 ;  /* 0x0000000000007b1d */ /* 0x000fe20000010000 */
[----:B------:R-:W-:Y:S02]  /*47a0*/  LOP3.LUT R82, R0, 0xc, R113, 0xfe, !PT ;  /* 0x0000000c00527812 */ /* 0x000fe400078efe71 */
[----:B------:R-:W-:Y:S02]  /*47b0*/  ISETP.LT.AND P5, PT, R86, R95, !P0 ;  /* 0x0000005f5600720c */ /* 0x000fe400047a1270 */
[----:B------:R-:W-:Y:S01]  /*47c0*/  LEA.HI.X.SX32 R65, R65, R3, 0x2, P3 ;  /* 0x0000000341417211 */ /* 0x000fe200018f16ff */
[C---:B------:R-:W-:Y:S01]  /*47d0*/  IMAD R87, R82.reuse, R109, RZ ;  /* 0x0000006d52577224 */ /* 0x040fe200078e02ff */
[----:B------:R-:W-:-:S02]  /*47e0*/  ISETP.LT.AND P3, PT, R82, R95, !P0 ;  /* 0x0000005f5200720c */ /* 0x000fc40004761270 */
[C-C-:B------:R-:W-:Y:S02]  /*47f0*/  LOP3.LUT R124, R0.reuse, 0x10, R113.reuse, 0xfe, !PT ;  /* 0x00000010007c7812 */ /* 0x140fe400078efe71 */
[----:B------:R-:W-:Y:S01]  /*4800*/  LOP3.LUT R122, R0, 0x14, R113, 0xfe, !PT ;  /* 0x00000014007a7812 */ /* 0x000fe200078efe71 */
[----:B------:R-:W-:Y:S01]  /*4810*/  @P1 STG.E desc[UR14][R6.64], R8 ;  /* 0x0000000806001986 */ /* 0x000fe2000c10190e */
[----:B------:R-:W-:-:S03]  /*4820*/  LEA R82, P1, R83, R4, 0x2 ;  /* 0x0000000453527211 */ /* 0x000fc600078210ff */
[----:B---3--:R-:W-:Y:S01]  /*4830*/  @P4 STG.E desc[UR14][R64.64], R16 ;  /* 0x0000001040004986 */ /* 0x008fe2000c10190e */
[----:B------:R-:W-:Y:S02]  /*4840*/  LEA.HI.X.SX32 R83, R83, R3, 0x2, P1 ;  /* 0x0000000353537211 */ /* 0x000fe400008f16ff */
[C---:B------:R-:W-:Y:S02]  /*4850*/  LEA R86, P4, R87.reuse, R4, 0x2 ;  /* 0x0000000457567211 */ /* 0x040fe400078810ff */
[C---:B------:R-:W-:Y:S01]  /*4860*/  ISETP.LT.AND P1, PT, R124.reuse, R95, !P0 ;  /* 0x0000005f7c00720c */ /* 0x040fe20004721270 */
[----:B------:R-:W-:Y:S01]  /*4870*/  IMAD R124, R124, R109, RZ ;  /* 0x0000006d7c7c7224 */ /* 0x000fe200078e02ff */
[----:B------:R-:W-:Y:S01]  /*4880*/  LEA.HI.X.SX32 R87, R87, R3, 0x2, P4 ;  /* 0x0000000357577211 */ /* 0x000fe200020f16ff */
[----:B------:R1:W-:Y:S01]  /*4890*/  @P5 STG.E desc[UR14][R82.64], R9 ;  /* 0x0000000952005986 */ /* 0x0003e2000c10190e */
[C---:B------:R-:W-:Y:S01]  /*48a0*/  ISETP.LT.AND P5, PT, R122.reuse, R95, !P0 ;  /* 0x0000005f7a00720c */ /* 0x040fe200047a1270 */
[----:B------:R-:W-:Y:S01]  /*48b0*/  IMAD R122, R122, R109, RZ ;  /* 0x0000006d7a7a7224 */ /* 0x000fe200078e02ff */
[C-C-:B------:R-:W-:Y:S01]  /*48c0*/  LOP3.LUT R118, R0.reuse, 0x18, R113.reuse, 0xfe, !PT ;  /* 0x0000001800767812 */ /* 0x140fe200078efe71 */
[----:B------:R2:W-:Y:S01]  /*48d0*/  @P3 STG.E desc[UR14][R86.64], R17 ;  /* 0x0000001156003986 */ /* 0x0005e2000c10190e */
[----:B------:R-:W-:-:S02]  /*48e0*/  LOP3.LUT R105, R0, 0xfc, R113, 0xfe, !PT ;  /* 0x000000fc00697812 */ /* 0x000fc400078efe71 */
[--C-:B------:R-:W-:Y:S02]  /*48f0*/  LOP3.LUT R101, R0, 0xf8, R113.reuse, 0xfe, !PT ;  /* 0x000000f800657812 */ /* 0x100fe400078efe71 */
[----:B-1----:R-:W-:Y:S02]  /*4900*/  LEA R82, P4, R124, R4, 0x2 ;  /* 0x000000047c527211 */ /* 0x002fe400078810ff */
[C-C-:B------:R-:W-:Y:S02]  /*4910*/  LOP3.LUT R98, R0.reuse, 0xf4, R113.reuse, 0xfe, !PT ;  /* 0x000000f400627812 */ /* 0x140fe400078efe71 */
[C-C-:B------:R-:W-:Y:S02]  /*4920*/  LOP3.LUT R97, R0.reuse, 0xf0, R113.reuse, 0xfe, !PT ;  /* 0x000000f000617812 */ /* 0x140fe400078efe71 */
[C-C-:B------:R-:W-:Y:S02]  /*4930*/  LOP3.LUT R8, R0.reuse, 0xec, R113.reuse, 0xfe, !PT ;  /* 0x000000ec00087812 */ /* 0x140fe400078efe71 */
[----:B------:R-:W-:-:S02]  /*4940*/  LOP3.LUT R16, R0, 0xe8, R113, 0xfe, !PT ;  /* 0x000000e800107812 */ /* 0x000fc400078efe71 */
[C-C-:B------:R-:W-:Y:S02]  /*4950*/  LOP3.LUT R6, R0.reuse, 0xe4, R113.reuse, 0xfe, !PT ;  /* 0x000000e400067812 */ /* 0x140fe400078efe71 */
[C-C-:B------:R-:W-:Y:S02]  /*4960*/  LOP3.LUT R5, R0.reuse, 0xe0, R113.reuse, 0xfe, !PT ;  /* 0x000000e000057812 */ /* 0x140fe400078efe71 */
        /* <DEDUP_REMOVED lines=47> */
[--C-:B------:R-:W-:Y:S02]  /*4c60*/  LOP3.LUT R120, R0, 0x20, R113.reuse, 0xfe, !PT ;  /* 0x0000002000787812 */ /* 0x100fe400078efe71 */
[C---:B------:R-:W-:Y:S01]  /*4c70*/  ISETP.LT.AND P3, PT, R118.reuse, R95, !P0 ;  /* 0x0000005f7600720c */ /* 0x040fe20004761270 */
[----:B------:R-:W-:Y:S01]  /*4c80*/  IMAD R118, R118, R109, RZ ;  /* 0x0000006d76767224 */ /* 0x000fe200078e02ff */
[----:B------:R-:W-:Y:S02]  /*4c90*/  LEA.HI.X.SX32 R83, R124, R3, 0x2, P4 ;  /* 0x000000037c537211 */ /* 0x000fe400020f16ff */
[----:B------:R-:W-:Y:S02]  /*4ca0*/  LOP3.LUT R0, R0, 0x1c, R113, 0xfe, !PT ;  /* 0x0000001c00007812 */ /* 0x000fe400078efe71 */
[----:B--2---:R-:W-:Y:S01]  /*4cb0*/  LEA R86, P6, R122, R4, 0x2 ;  /* 0x000000047a567211 */ /* 0x004fe200078c10ff */
[----:B------:R1:W-:Y:S01]  /*4cc0*/  @P1 STG.E desc[UR14][R82.64], R10 ;  /* 0x0000000a52001986 */ /* 0x0003e2000c10190e */
[C---:B------:R-:W-:Y:S01]  /*4cd0*/  ISETP.LT.AND P4, PT, R0.reuse, R95, !P0 ;  /* 0x0000005f0000720c */ /* 0x040fe20004781270 */
[----:B------:R-:W-:Y:S01]  /*4ce0*/  IMAD R0, R0, R109, RZ ;  /* 0x0000006d00007224 */ /* 0x000fe200078e02ff */
[----:B------:R-:W-:Y:S01]  /*4cf0*/  LEA.HI.X.SX32 R87, R122, R3, 0x2, P6 ;  /* 0x000000037a577211 */ /* 0x000fe200030f16ff */
[----:B------:R-:W-:Y:S01]  /*4d00*/  IMAD R102, R109, 0x20, R102 ;  /* 0x000000206d667824 */ /* 0x000fe200078e0266 */
[----:B------:R-:W-:-:S03]  /*4d10*/  ISETP.LT.AND P2, PT, R120, R95, !P0 ;  /* 0x0000005f7800720c */ /* 0x000fc60004741270 */
[----:B------:R2:W-:Y:S01]  /*4d20*/  @P5 STG.E desc[UR14][R86.64], R18 ;  /* 0x0000001256005986 */ /* 0x0005e2000c10190e */
[----:B-1----:R-:W-:-:S04]  /*4d30*/  LEA R82, P1, R118, R4, 0x2 ;  /* 0x0000000476527211 */ /* 0x002fc800078210ff */
[----:B------:R-:W-:Y:S02]  /*4d40*/  LEA.HI.X.SX32 R83, R118, R3, 0x2, P1 ;  /* 0x0000000376537211 */ /* 0x000fe400008f16ff */
[----:B--2---:R-:W-:-:S03]  /*4d50*/  LEA R86, P6, R0, R4, 0x2 ;  /* 0x0000000400567211 */ /* 0x004fc600078c10ff */
[----:B------:R1:W-:Y:S01]  /*4d60*/  @P3 STG.E desc[UR14][R82.64], R11 ;  /* 0x0000000b52003986 */ /* 0x0003e2000c10190e */
[-C--:B------:R-:W-:Y:S02]  /*4d70*/  LEA R10, P3, R102, R4.reuse, 0x2 ;  /* 0x00000004660a7211 */ /* 0x080fe400078610ff */
[----:B------:R-:W-:Y:S01]  /*4d80*/  LEA.HI.X.SX32 R87, R0, R3, 0x2, P6 ;  /* 0x0000000300577211 */ /* 0x000fe200030f16ff */
[C---:B------:R-:W-:Y:S01]  /*4d90*/  IMAD R0, R109.reuse, 0x4, R102 ;  /* 0x000000046d007824 */ /* 0x040fe200078e0266 */
[-C--:B------:R-:W-:Y:S02]  /*4da0*/  ISETP.LT.AND P5, PT, R116, R95.reuse, !P0 ;  /* 0x0000005f7400720c */ /* 0x080fe400047a1270 */
[----:B------:R-:W-:Y:S02]  /*4db0*/  ISETP.LT.AND P1, PT, R114, R95, !P0 ;  /* 0x0000005f7200720c */ /* 0x000fe40004721270 */
[----:B------:R-:W-:Y:S02]  /*4dc0*/  LEA R18, P6, R0, R4, 0x2 ;  /* 0x0000000400127211 */ /* 0x000fe400078c10ff */
[----:B-1----:R-:W-:Y:S01]  /*4dd0*/  LEA.HI.X.SX32 R11, R102, R3, 0x2, P3 ;  /* 0x00000003660b7211 */ /* 0x002fe200018f16ff */
[----:B------:R-:W-:Y:S01]  /*4de0*/  IMAD R102, R109, 0x4, R0 ;  /* 0x000000046d667824 */ /* 0x000fe200078e0200 */
[----:B------:R1:W-:Y:S01]  /*4df0*/  @P4 STG.E desc[UR14][R86.64], R19 ;  /* 0x0000001356004986 */ /* 0x0003e2000c10190e */
[----:B------:R-:W-:-:S03]  /*4e00*/  ISETP.LT.AND P3, PT, R112, R95, !P0 ;  /* 0x0000005f7000720c */ /* 0x000fc60004761270 */
[----:B-----5:R2:W-:Y:S01]  /*4e10*/  @P2 STG.E desc[UR14][R10.64], R32 ;  /* 0x000000200a002986 */ /* 0x0205e2000c10190e */
[----:B------:R-:W-:Y:S02]  /*4e20*/  ISETP.LT.AND P4, PT, R110, R95, !P0 ;  /* 0x0000005f6e00720c */ /* 0x000fe40004781270 */
[----:B-1----:R-:W-:Y:S01]  /*4e30*/  LEA.HI.X.SX32 R19, R0, R3, 0x2, P6 ;  /* 0x0000000300137211 */ /* 0x002fe200030f16ff */
[----:B------:R-:W-:Y:S01]  /*4e40*/  IMAD R0, R109, 0x4, R102 ;  /* 0x000000046d007824 */ /* 0x000fe200078e0266 */
[----:B--2---:R-:W-:-:S03]  /*4e50*/  LEA R10, P2, R102, R4, 0x2 ;  /* 0x00000004660a7211 */ /* 0x004fc600078410ff */
[----:B------:R1:W-:Y:S01]  /*4e60*/  @P5 STG.E desc[UR14][R18.64], R28 ;  /* 0x0000001c12005986 */ /* 0x0003e2000c10190e */
[----:B------:R-:W-:Y:S01]  /*4e70*/  IMAD R82, R109, 0x4, R0 ;  /* 0x000000046d527824 */ /* 0x000fe200078e0200 */
[----:B------:R-:W-:Y:S02]  /*4e80*/  LEA.HI.X.SX32 R11, R102, R3, 0x2, P2 ;  /* 0x00000003660b7211 */ /* 0x000fe400010f16ff */
[----:B------:R-:W-:-:S03]  /*4e90*/  ISETP.LT.AND P5, PT, R108, R95, !P0 ;  /* 0x0000005f6c00720c */ /* 0x000fc600047a1270 */
[----:B------:R2:W-:Y:S01]  /*4ea0*/  @P1 STG.E desc[UR14][R10.64], R33 ;  /* 0x000000210a001986 */ /* 0x0005e2000c10190e */
[----:B-1----:R-:W-:-:S04]  /*4eb0*/  LEA R18, P6, R0, R4, 0x2 ;  /* 0x0000000400127211 */ /* 0x002fc800078c10ff */
[----:B------:R-:W-:Y:S01]  /*4ec0*/  LEA.HI.X.SX32 R19, R0, R3, 0x2, P6 ;  /* 0x0000000300137211 */ /* 0x000fe200030f16ff */
        /* <DEDUP_REMOVED lines=12> */
[----:B------:R-:W-:Y:S01]  /*4f90*/  ISETP.LT.AND P3, PT, R104, R95, !P0 ;  /* 0x0000005f6800720c */ /* 0x000fe20004761270 */
[----:B------:R-:W-:Y:S01]  /*4fa0*/  IMAD R32, R109, 0x4, R0 ;  /* 0x000000046d207824 */ /* 0x000fe200078e0200 */
[----:B------:R-:W-:Y:S02]  /*4fb0*/  LEA.HI.X.SX32 R11, R28, R3, 0x2, P4 ;  /* 0x000000031c0b7211 */ /* 0x000fe400020f16ff */
[----:B------:R-:W-:-:S03]  /*4fc0*/  ISETP.LT.AND P1, PT, R103, R95, !P0 ;  /* 0x0000005f6700720c */ /* 0x000fc60004721270 */
[----:B------:R2:W-:Y:S01]  /*4fd0*/  @P2 STG.E desc[UR14][R10.64], R35 ;  /* 0x000000230a002986 */ /* 0x0005e2000c10190e */
[-C--:B-1----:R-:W-:Y:S02]  /*4fe0*/  LEA R18, P5, R0, R4.reuse, 0x2 ;  /* 0x0000000400127211 */ /* 0x082fe400078a10ff */
[----:B------:R-:W-:Y:S02]  /*4ff0*/  ISETP.LT.AND P6, PT, R100, R95, !P0 ;  /* 0x0000005f6400720c */ /* 0x000fe400047c1270 */
[----:B------:R-:W-:Y:S01]  /*5000*/  LEA.HI.X.SX32 R19, R0, R3, 0x2, P5 ;  /* 0x0000000300137211 */ /* 0x000fe200028f16ff */
[----:B------:R-:W-:Y:S01]  /*5010*/  IMAD R0, R109, 0x4, R32 ;  /* 0x000000046d007824 */ /* 0x000fe200078e0220 */
[----:B--2---:R-:W-:-:S03]  /*5020*/  LEA R10, P2, R32, R4, 0x2 ;  /* 0x00000004200a7211 */ /* 0x004fc600078410ff */
[----:B------:R-:W-:Y:S01]  /*5030*/  IMAD R30, R109, 0x4, R0 ;  /* 0x000000046d1e7824 */ /* 0x000fe200078e0200 */
[----:B------:R-:W-:Y:S02]  /*5040*/  LEA R28, P5, R0, R4, 0x2 ;  /* 0x00000004001c7211 */ /* 0x000fe400078a10ff */
[-C--:B------:R-:W-:Y:S01]  /*5050*/  LEA.HI.X.SX32 R11, R32, R3.reuse, 0x2, P2 ;  /* 0x00000003200b7211 */ /* 0x080fe200010f16ff */
[----:B------:R1:W-:Y:S01]  /*5060*/  @P3 STG.E desc[UR14][R18.64], R31 ;  /* 0x0000001f12003986 */ /* 0x0003e2000c10190e */
[----:B------:R-:W-:-:S03]  /*5070*/  LEA.HI.X.SX32 R29, R0, R3, 0x2, P5 ;  /* 0x00000003001d7211 */ /* 0x000fc600028f16ff */
[----:B------:R2:W-:Y:S01]  /*5080*/  @P1 STG.E desc[UR14][R10.64], R52 ;  /* 0x000000340a001986 */ /* 0x0005e2000c10190e */
[----:B------:R-:W-:Y:S01]  /*5090*/  ISETP.LT.AND P4, PT, R99, R95, !P0 ;  /* 0x0000005f6300720c */ /* 0x000fe20004781270 */
[----:B------:R-:W-:Y:S02]  /*50a0*/  IMAD R0, R109, 0x4, R30 ;  /* 0x000000046d007824 */ /* 0x000fe400078e021e */
[----:B------:R-:W-:Y:S01]  /*50b0*/  @P6 STG.E desc[UR14][R28.64], R56 ;  /* 0x000000381c006986 */ /* 0x000fe2000c10190e */
[----:B-1----:R-:W-:-:S03]  /*50c0*/  LEA R18, P1, R30, R4, 0x2 ;  /* 0x000000041e127211 */ /* 0x002fc600078210ff */
[----:B------:R-:W-:Y:S01]  /*50d0*/  LDS.128 R32, [R106+UR7] ;  /* 0x000000076a207984 */ /* 0x000fe20008000c00 */
[----:B------:R-:W-:-:S03]  /*50e0*/  LEA.HI.X.SX32 R19, R30, R3, 0x2, P1 ;  /* 0x000000031e137211 */ /* 0x000fc600008f16ff */
[----:B------:R-:W1:Y:S01]  /*50f0*/  LDS.128 R28, [R2+UR7] ;  /* 0x00000007021c7984 */ /* 0x000e620008000c00 */
[-C--:B------:R-:W-:Y:S01]  /*5100*/  ISETP.LT.AND P2, PT, R96, R95.reuse, !P0 ;  /* 0x0000005f6000720c */ /* 0x080fe20004741270 */
[----:B------:R-:W-:Y:S01]  /*5110*/  IMAD R82, R109, 0x4, R0 ;  /* 0x000000046d527824 */ /* 0x000fe200078e0200 */
[-C--:B------:R-:W-:Y:S02]  /*5120*/  ISETP.LT.AND P3, PT, R94, R95.reuse, !P0 ;  /* 0x0000005f5e00720c */ /* 0x080fe40004761270 */
[C---:B--2---:R-:W-:Y:S01]  /*5130*/  LEA R10, P6, R0.reuse, R4, 0x2 ;  /* 0x00000004000a7211 */ /* 0x044fe200078c10ff */
[----:B------:R2:W-:Y:S01]  /*5140*/  @P4 STG.E desc[UR14][R18.64], R53 ;  /* 0x0000003512004986 */ /* 0x0005e2000c10190e */
[----:B------:R-:W-:Y:S02]  /*5150*/  ISETP.LT.AND P5, PT, R93, R95, !P0 ;  /* 0x0000005f5d00720c */ /* 0x000fe400047a1270 */
[----:B------:R-:W-:Y:S01]  /*5160*/  LEA.HI.X.SX32 R11, R0, R3, 0x2, P6 ;  /* 0x00000003000b7211 */ /* 0x000fe200030f16ff */
[----:B------:R-:W-:Y:S01]  /*5170*/  IMAD R0, R109, 0x4, R82 ;  /* 0x000000046d007824 */ /* 0x000fe200078e0252 */
[----:B------:R-:W-:-:S02]  /*5180*/  ISETP.LT.AND P1, PT, R92, R95, !P0 ;  /* 0x0000005f5c00720c */ /* 0x000fc40004721270 */
[C---:B--2---:R-:W-:Y:S01]  /*5190*/  LEA R18, P4, R82.reuse, R4, 0x2 ;  /* 0x0000000452127211 */ /* 0x044fe200078810ff */
[----:B------:R2:W-:Y:S01]  /*51a0*/  @P2 STG.E desc[UR14][R10.64], R57 ;  /* 0x000000390a002986 */ /* 0x0005e2000c10190e */
[----:B------:R-:W-:Y:S02]  /*51b0*/  IMAD R52, R109, 0x4, R0 ;  /* 0x000000046d347824 */ /* 0x000fe400078e0200 */
[----:B------:R-:W-:-:S05]  /*51c0*/  LEA.HI.X.SX32 R19, R82, R3, 0x2, P4 ;  /* 0x0000000352137211 */ /* 0x000fca00020f16ff */
[----:B------:R3:W-:Y:S01]  /*51d0*/  @P3 STG.E desc[UR14][R18.64], R54 ;  /* 0x0000003612003986 */ /* 0x0007e2000c10190e */
[----:B--2---:R-:W-:-:S04]  /*51e0*/  LEA R10, P6, R0, R4, 0x2 ;  /* 0x00000004000a7211 */ /* 0x004fc800078c10ff */
[----:B------:R-:W-:Y:S01]  /*51f0*/  LEA.HI.X.SX32 R11, R0, R3, 0x2, P6 ;  /* 0x00000003000b7211 */ /* 0x000fe200030f16ff */
[----:B------:R-:W-:Y:S01]  /*5200*/  IMAD R0, R109, 0x4, R52 ;  /* 0x000000046d007824 */ /* 0x000fe200078e0234 */
[----:B---3--:R-:W-:-:S03]  /*5210*/  LEA R18, P3, R52, R4, 0x2 ;  /* 0x0000000434127211 */ /* 0x008fc600078610ff */
[----:B------:R2:W-:Y:S01]  /*5220*/  @P5 STG.E desc[UR14][R10.64], R58 ;  /* 0x0000003a0a005986 */ /* 0x0005e2000c10190e */
[----:B------:R-:W-:Y:S01]  /*5230*/  ISETP.LT.AND P2, PT, R74, R95, !P0 ;  /* 0x0000005f4a00720c */ /* 0x000fe20004741270 */
[----:B------:R-:W-:Y:S01]  /*5240*/  IMAD R74, R109, 0x4, R0 ;  /* 0x000000046d4a7824 */ /* 0x000fe200078e0200 */
[----:B------:R-:W-:Y:S02]  /*5250*/  LEA.HI.X.SX32 R19, R52, R3, 0x2, P3 ;  /* 0x0000000334137211 */ /* 0x000fe400018f16ff */
[----:B------:R-:W-:-:S03]  /*5260*/  ISETP.LT.AND P4, PT, R78, R95, !P0 ;  /* 0x0000005f4e00720c */ /* 0x000fc60004781270 */
[----:B------:R3:W-:Y:S01]  /*5270*/  @P1 STG.E desc[UR14][R18.64], R55 ;  /* 0x0000003712001986 */ /* 0x0007e2000c10190e */
[-C--:B--2---:R-:W-:Y:S02]  /*5280*/  LEA R10, P6, R0, R4.reuse, 0x2 ;  /* 0x00000004000a7211 */ /* 0x084fe400078c10ff */
[----:B------:R-:W-:Y:S02]  /*5290*/  LEA R52, P1, R74, R4, 0x2 ;  /* 0x000000044a347211 */ /* 0x000fe400078210ff */
[-C--:B------:R-:W-:Y:S01]  /*52a0*/  LEA.HI.X.SX32 R11, R0, R3.reuse, 0x2, P6 ;  /* 0x00000003000b7211 */ /* 0x080fe200030f16ff */
[----:B------:R-:W-:Y:S01]  /*52b0*/  IMAD R0, R109, 0x4, R74 ;  /* 0x000000046d007824 */ /* 0x000fe200078e024a */
[----:B------:R-:W-:Y:S02]  /*52c0*/  LEA.HI.X.SX32 R53, R74, R3, 0x2, P1 ;  /* 0x000000034a357211 */ /* 0x000fe400008f16ff */
[-C--:B------:R-:W-:Y:S01]  /*52d0*/  ISETP.LT.AND P5, PT, R77, R95.reuse, !P0 ;  /* 0x0000005f4d00720c */ /* 0x080fe200047a1270 */
[----:B------:R-:W-:Y:S01]  /*52e0*/  IMAD R54, R109, 0x4, R0 ;  /* 0x000000046d367824 */ /* 0x000fe200078e0200 */
[----:B------:R-:W-:-:S02]  /*52f0*/  ISETP.LT.AND P3, PT, R91, R95, !P0 ;  /* 0x0000005f5b00720c */ /* 0x000fc40004761270 */
[CC--:B------:R-:W-:Y:S01]  /*5300*/  LEA R56, P6, R0.reuse, R4.reuse, 0x2 ;  /* 0x0000000400387211 */ /* 0x0c0fe200078c10ff */
[----:B------:R2:W-:Y:S03]  /*5310*/  @P4 STG.E desc[UR14][R10.64], R59 ;  /* 0x0000003b0a004986 */ /* 0x0005e6000c10190e */
[----:B------:R-:W-:Y:S01]  /*5320*/  LEA.HI.X.SX32 R57, R0, R3, 0x2, P6 ;  /* 0x0000000300397211 */ /* 0x000fe200030f16ff */
[----:B-1----:R1:W-:Y:S01]  /*5330*/  @P2 STG.E desc[UR14][R52.64], R28 ;  /* 0x0000001c34002986 */ /* 0x0023e2000c10190e */
[----:B---3--:R-:W-:Y:S01]  /*5340*/  LEA R18, P2, R54, R4, 0x2 ;  /* 0x0000000436127211 */ /* 0x008fe200078410ff */
[C---:B------:R-:W-:Y:S01]  /*5350*/  IMAD R0, R109.reuse, 0x4, R54 ;  /* 0x000000046d007824 */ /* 0x040fe200078e0236 */
[----:B------:R-:W-:Y:S02]  /*5360*/  ISETP.LT.AND P4, PT, R90, R95, !P0 ;  /* 0x0000005f5a00720c */ /* 0x000fe40004781270 */
[----:B------:R-:W-:Y:S01]  /*5370*/  LEA.HI.X.SX32 R19, R54, R3, 0x2, P2 ;  /* 0x0000000336137211 */ /* 0x000fe200010f16ff */
[----:B------:R-:W-:Y:S01]  /*5380*/  IMAD R58, R109, 0x4, R0 ;  /* 0x000000046d3a7824 */ /* 0x000fe200078e0200 */
[----:B------:R-:W-:-:S02]  /*5390*/  ISETP.LT.AND P1, PT, R89, R95, !P0 ;  /* 0x0000005f5900720c */ /* 0x000fc40004721270 */
[CC--:B--2---:R-:W-:Y:S01]  /*53a0*/  LEA R10, P6, R0.reuse, R4.reuse, 0x2 ;  /* 0x00000004000a7211 */ /* 0x0c4fe200078c10ff */
[----:B------:R-:W-:Y:S03]  /*53b0*/  @P5 STG.E desc[UR14][R56.64], R32 ;  /* 0x0000002038005986 */ /* 0x000fe6000c10190e */
[----:B------:R-:W-:Y:S01]  /*53c0*/  LEA.HI.X.SX32 R11, R0, R3, 0x2, P6 ;  /* 0x00000003000b7211 */ /* 0x000fe200030f16ff */
[----:B------:R2:W-:Y:S01]  /*53d0*/  @P3 STG.E desc[UR14][R18.64], R29 ;  /* 0x0000001d12003986 */ /* 0x0005e2000c10190e */
[----:B-1----:R-:W-:Y:S01]  /*53e0*/  LEA R52, P3, R58, R4, 0x2 ;  /* 0x000000043a347211 */ /* 0x002fe200078610ff */
[C---:B------:R-:W-:Y:S01]  /*53f0*/  IMAD R0, R109.reuse, 0x4, R58 ;  /* 0x000000046d007824 */ /* 0x040fe200078e023a */
[----:B------:R-:W-:Y:S02]  /*5400*/  ISETP.LT.AND P5, PT, R88, R95, !P0 ;  /* 0x0000005f5800720c */ /* 0x000fe400047a1270 */
[----:B------:R-:W-:Y:S01]  /*5410*/  LEA.HI.X.SX32 R53, R58, R3, 0x2, P3 ;  /* 0x000000033a357211 */ /* 0x000fe200018f16ff */
[----:B------:R-:W-:Y:S01]  /*5420*/  IMAD R28, R109, 0x4, R0 ;  /* 0x000000046d1c7824 */ /* 0x000fe200078e0200 */
[----:B------:R-:W-:-:S02]  /*5430*/  ISETP.LT.AND P2, PT, R85, R95, !P0 ;  /* 0x0000005f5500720c */ /* 0x000fc40004741270 */
[CC--:B------:R-:W-:Y:S01]  /*5440*/  LEA R54, P6, R0.reuse, R4.reuse, 0x2 ;  /* 0x0000000400367211 */ /* 0x0c0fe200078c10ff */
[----:B------:R1:W-:Y:S03]  /*5450*/  @P4 STG.E desc[UR14][R10.64], R33 ;  /* 0x000000210a004986 */ /* 0x0003e6000c10190e */
[----:B------:R-:W-:Y:S01]  /*5460*/  LEA.HI.X.SX32 R55, R0, R3, 0x2, P6 ;  /* 0x0000000300377211 */ /* 0x000fe200030f16ff */
[----:B------:R3:W-:Y:S01]  /*5470*/  @P1 STG.E desc[UR14][R52.64], R30 ;  /* 0x0000001e34001986 */ /* 0x0007e2000c10190e */
[----:B--2---:R-:W-:Y:S01]  /*5480*/  LEA R18, P1, R28, R4, 0x2 ;  /* 0x000000041c127211 */ /* 0x004fe200078210ff */
[C---:B------:R-:W-:Y:S01]  /*5490*/  IMAD R0, R109.reuse, 0x4, R28 ;  /* 0x000000046d007824 */ /* 0x040fe200078e021c */
[----:B------:R-:W-:Y:S02]  /*54a0*/  ISETP.LT.AND P4, PT, R84, R95, !P0 ;  /* 0x0000005f5400720c */ /* 0x000fe40004781270 */
[----:B------:R-:W-:Y:S01]  /*54b0*/  LEA.HI.X.SX32 R19, R28, R3, 0x2, P1 ;  /* 0x000000031c137211 */ /* 0x000fe200008f16ff */
[----:B------:R-:W-:Y:S01]  /*54c0*/  IMAD R56, R109, 0x4, R0 ;  /* 0x000000046d387824 */ /* 0x000fe200078e0200 */
[----:B------:R-:W-:-:S02]  /*54d0*/  ISETP.LT.AND P3, PT, R81, R95, !P0 ;  /* 0x0000005f5100720c */ /* 0x000fc40004761270 */
[CC--:B-1----:R-:W-:Y:S01]  /*54e0*/  LEA R10, P6, R0.reuse, R4.reuse, 0x2 ;  /* 0x00000004000a7211 */ /* 0x0c2fe200078c10ff */
[----:B------:R-:W-:Y:S03]  /*54f0*/  @P5 STG.E desc[UR14][R54.64], R34 ;  /* 0x0000002236005986 */ /* 0x000fe6000c10190e */
[----:B------:R-:W-:Y:S01]  /*5500*/  LEA.HI.X.SX32 R11, R0, R3, 0x2, P6 ;  /* 0x00000003000b7211 */ /* 0x000fe200030f16ff */
[----:B------:R1:W-:Y:S01]  /*5510*/  @P2 STG.E desc[UR14][R18.64], R31 ;  /* 0x0000001f12002986 */ /* 0x0003e2000c10190e */
[----:B------:R-:W-:Y:S01]  /*5520*/  LEA R28, P2, R56, R4, 0x2 ;  /* 0x00000004381c7211 */ /* 0x000fe200078410ff */
[C---:B------:R-:W-:Y:S01]  /*5530*/  IMAD R0, R109.reuse, 0x4, R56 ;  /* 0x000000046d007824 */ /* 0x040fe200078e0238 */
[----:B------:R-:W-:Y:S02]  /*5540*/  ISETP.LT.AND P5, PT, R80, R95, !P0 ;  /* 0x0000005f5000720c */ /* 0x000fe400047a1270 */
[----:B------:R-:W-:Y:S01]  /*5550*/  LEA.HI.X.SX32 R29, R56, R3, 0x2, P2 ;  /* 0x00000003381d7211 */ /* 0x000fe200010f16ff */
[----:B---3--:R-:W-:Y:S01]  /*5560*/  IMAD R30, R109, 0x4, R0 ;  /* 0x000000046d1e7824 */ /* 0x008fe200078e0200 */
[----:B------:R-:W-:-:S02]  /*5570*/  ISETP.LT.AND P1, PT, R79, R95, !P0 ;  /* 0x0000005f4f00720c */ /* 0x000fc40004721270 */
[CC--:B------:R-:W-:Y:S01]  /*5580*/  LEA R32, P6, R0.reuse, R4.reuse, 0x2 ;  /* 0x0000000400207211 */ /* 0x0c0fe200078c10ff */
[----:B------:R2:W-:Y:S03]  /*5590*/  @P4 STG.E desc[UR14][R10.64], R35 ;  /* 0x000000230a004986 */ /* 0x0005e6000c10190e */
        /* <DEDUP_REMOVED lines=8> */
[CC--:B--2---:R-:W-:Y:S01]  /*5620*/  LEA R10, P6, R0.reuse, R4.reuse, 0x2 ;  /* 0x00000004000a7211 */ /* 0x0c4fe200078c10ff */
[----:B------:R1:W-:Y:S03]  /*5630*/  @P5 STG.E desc[UR14][R32.64], R24 ;  /* 0x0000001820005986 */ /* 0x0003e6000c10190e */
[----:B------:R-:W-:Y:S01]  /*5640*/  LEA.HI.X.SX32 R11, R0, R3, 0x2, P6 ;  /* 0x00000003000b7211 */ /* 0x000fe200030f16ff */
[----:B------:R2:W-:Y:S01]  /*5650*/  @P1 STG.E desc[UR14][R18.64], R13 ;  /* 0x0000000d12001986 */ /* 0x0005e2000c10190e */
[C---:B---3--:R-:W-:Y:S01]  /*5660*/  LEA R28, P1, R34.reuse, R4, 0x2 ;  /* 0x00000004221c7211 */ /* 0x048fe200078210ff */
[----:B------:R-:W-:Y:S01]  /*5670*/  IMAD R0, R109, 0x4, R34 ;  /* 0x000000046d007824 */ /* 0x000fe200078e0222 */
[----:B------:R-:W-:Y:S02]  /*5680*/  ISETP.LT.AND P5, PT, R73, R95, !P0 ;  /* 0x0000005f4900720c */ /* 0x000fe400047a1270 */
[----:B------:R-:W-:-:S02]  /*5690*/  LEA.HI.X.SX32 R29, R34, R3, 0x2, P1 ;  /* 0x00000003221d7211 */ /* 0x000fc400008f16ff */
[----:B------:R-:W-:Y:S01]  /*56a0*/  ISETP.LT.AND P3, PT, R72, R95, !P0 ;  /* 0x0000005f4800720c */ /* 0x000fe20004761270 */
[C---:B-1----:R-:W-:Y:S01]  /*56b0*/  IMAD R24, R109.reuse, 0x4, R0 ;  /* 0x000000046d187824 */ /* 0x042fe200078e0200 */
[CC--:B------:R-:W-:Y:S01]  /*56c0*/  LEA R30, P6, R0.reuse, R4.reuse, 0x2 ;  /* 0x00000004001e7211 */ /* 0x0c0fe200078c10ff */
[----:B------:R1:W-:Y:S03]  /*56d0*/  @P4 STG.E desc[UR14][R10.64], R25 ;  /* 0x000000190a004986 */ /* 0x0003e6000c10190e */
[----:B------:R-:W-:Y:S01]  /*56e0*/  LEA.HI.X.SX32 R31, R0, R3, 0x2, P6 ;  /* 0x00000003001f7211 */ /* 0x000fe200030f16ff */
[----:B------:R3:W-:Y:S01]  /*56f0*/  @P2 STG.E desc[UR14][R28.64], R14 ;  /* 0x0000000e1c002986 */ /* 0x0007e2000c10190e */
[----:B------:R-:W-:Y:S01]  /*5700*/  LEA R12, P2, R24, R4, 0x2 ;  /* 0x00000004180c7211 */ /* 0x000fe200078410ff */
[----:B------:R-:W-:Y:S01]  /*5710*/  IMAD R0, R109, 0x4, R24 ;  /* 0x000000046d007824 */ /* 0x000fe200078e0218 */
[----:B------:R-:W-:-:S02]  /*5720*/  ISETP.LT.AND P4, PT, R71, R95, !P0 ;  /* 0x0000005f4700720c */ /* 0x000fc40004781270 */
[----:B--2---:R-:W-:Y:S01]  /*5730*/  LEA.HI.X.SX32 R13, R24, R3, 0x2, P2 ;  /* 0x00000003180d7211 */ /* 0x004fe200010f16ff */
[C---:B------:R-:W-:Y:S01]  /*5740*/  IMAD R32, R109.reuse, 0x4, R0 ;  /* 0x000000046d207824 */ /* 0x040fe200078e0200 */
[----:B------:R-:W-:Y:S02]  /*5750*/  ISETP.LT.AND P1, PT, R70, R95, !P0 ;  /* 0x0000005f4600720c */ /* 0x000fe40004721270 */
[CC--:B-1----:R-:W-:Y:S01]  /*5760*/  LEA R10, P6, R0.reuse, R4.reuse, 0x2 ;  /* 0x00000004000a7211 */ /* 0x0c2fe200078c10ff */
[----:B------:R-:W-:Y:S03]  /*5770*/  @P5 STG.E desc[UR14][R30.64], R26 ;  /* 0x0000001a1e005986 */ /* 0x000fe6000c10190e */
[----:B------:R-:W-:Y:S01]  /*5780*/  LEA.HI.X.SX32 R11, R0, R3, 0x2, P6 ;  /* 0x00000003000b7211 */ /* 0x000fe200030f16ff */
[----:B------:R1:W-:Y:S01]  /*5790*/  @P3 STG.E desc[UR14][R12.64], R15 ;  /* 0x0000000f0c003986 */ /* 0x0003e2000c10190e */
[----:B------:R-:W-:Y:S01]  /*57a0*/  LEA R18, P3, R32, R4, 0x2 ;  /* 0x0000000420127211 */ /* 0x000fe200078610ff */
[----:B------:R-:W-:Y:S01]  /*57b0*/  IMAD R0, R109, 0x4, R32 ;  /* 0x000000046d007824 */ /* 0x000fe200078e0220 */
[----:B------:R-:W-:-:S02]  /*57c0*/  ISETP.LT.AND P5, PT, R69, R95, !P0 ;  /* 0x0000005f4500720c */ /* 0x000fc400047a1270 */
[----:B------:R-:W-:Y:S01]  /*57d0*/  LEA.HI.X.SX32 R19, R32, R3, 0x2, P3 ;  /* 0x0000000320137211 */ /* 0x000fe200018f16ff */
[C---:B---3--:R-:W-:Y:S01]  /*57e0*/  IMAD R14, R109.reuse, 0x4, R0 ;  /* 0x000000046d0e7824 */ /* 0x048fe200078e0200 */
[----:B------:R-:W-:Y:S02]  /*57f0*/  ISETP.LT.AND P2, PT, R68, R95, !P0 ;  /* 0x0000005f4400720c */ /* 0x000fe40004741270 */
[CC--:B------:R-:W-:Y:S01]  /*5800*/  LEA R24, P6, R0.reuse, R4.reuse, 0x2 ;  /* 0x0000000400187211 */ /* 0x0c0fe200078c10ff */
[----:B------:R2:W-:Y:S03]  /*5810*/  @P4 STG.E desc[UR14][R10.64], R27 ;  /* 0x0000001b0a004986 */ /* 0x0005e6000c10190e */
[----:B------:R-:W-:Y:S01]  /*5820*/  LEA.HI.X.SX32 R25, R0, R3, 0x2, P6 ;  /* 0x0000000300197211 */ /* 0x000fe200030f16ff */
[----:B------:R3:W-:Y:S01]  /*5830*/  @P1 STG.E desc[UR14][R18.64], R40 ;  /* 0x0000002812001986 */ /* 0x0007e2000c10190e */
[----:B-1----:R-:W-:Y:S01]  /*5840*/  LEA R12, P1, R14, R4, 0x2 ;  /* 0x000000040e0c7211 */ /* 0x002fe200078210ff */
[----:B------:R-:W-:Y:S01]  /*5850*/  IMAD R0, R109, 0x4, R14 ;  /* 0x000000046d007824 */ /* 0x000fe200078e020e */
[----:B------:R-:W-:-:S02]  /*5860*/  ISETP.LT.AND P3, PT, R67, R95, !P0 ;  /* 0x0000005f4300720c */ /* 0x000fc40004761270 */
[----:B------:R-:W-:Y:S01]  /*5870*/  LEA.HI.X.SX32 R13, R14, R3, 0x2, P1 ;  /* 0x000000030e0d7211 */ /* 0x000fe200008f16ff */
[----:B------:R-:W-:Y:S01]  /*5880*/  IMAD R26, R109, 0x4, R0 ;  /* 0x000000046d1a7824 */ /* 0x000fe200078e0200 */
[-C--:B------:R-:W-:Y:S02]  /*5890*/  ISETP.LT.AND P4, PT, R66, R95.reuse, !P0 ;  /* 0x0000005f4200720c */ /* 0x080fe40004781270 */
[CC--:B--2---:R-:W-:Y:S01]  /*58a0*/  LEA R10, P6, R0.reuse, R4.reuse, 0x2 ;  /* 0x00000004000a7211 */ /* 0x0c4fe200078c10ff */
[----:B------:R1:W-:Y:S01]  /*58b0*/  @P5 STG.E desc[UR14][R24.64], R36 ;  /* 0x0000002418005986 */ /* 0x0003e2000c10190e */
[----:B------:R-:W-:Y:S02]  /*58c0*/  ISETP.LT.AND P5, PT, R65, R95, !P0 ;  /* 0x0000005f4100720c */ /* 0x000fe400047a1270 */
[----:B------:R-:W-:Y:S01]  /*58d0*/  LEA.HI.X.SX32 R11, R0, R3, 0x2, P6 ;  /* 0x00000003000b7211 */ /* 0x000fe200030f16ff */
[----:B------:R2:W-:Y:S01]  /*58e0*/  @P2 STG.E desc[UR14][R12.64], R41 ;  /* 0x000000290c002986 */ /* 0x0005e2000c10190e */
[----:B------:R-:W-:Y:S01]  /*58f0*/  LEA R14, P2, R26, R4, 0x2 ;  /* 0x000000041a0e7211 */ /* 0x000fe200078410ff */
[----:B------:R-:W-:Y:S01]  /*5900*/  IMAD R0, R109, 0x4, R26 ;  /* 0x000000046d007824 */ /* 0x000fe200078e021a */
[----:B------:R-:W-:-:S02]  /*5910*/  ISETP.LT.AND P1, PT, R64, R95, !P0 ;  /* 0x0000005f4000720c */ /* 0x000fc40004721270 */
[-C--:B------:R-:W-:Y:S02]  /*5920*/  LEA.HI.X.SX32 R15, R26, R3.reuse, 0x2, P2 ;  /* 0x000000031a0f7211 */ /* 0x080fe400010f16ff */
[CC--:B---3--:R-:W-:Y:S01]  /*5930*/  LEA R18, P6, R0.reuse, R4.reuse, 0x2 ;  /* 0x0000000400127211 */ /* 0x0c8fe200078c10ff */
[C---:B-1----:R-:W-:Y:S01]  /*5940*/  IMAD R24, R109.reuse, 0x4, R0 ;  /* 0x000000046d187824 */ /* 0x042fe200078e0200 */
[----:B------:R1:W-:Y:S02]  /*5950*/  @P3 STG.E desc[UR14][R10.64], R37 ;  /* 0x000000250a003986 */ /* 0x0003e4000c10190e */
[----:B------:R-:W-:Y:S02]  /*5960*/  LEA.HI.X.SX32 R19, R0, R3, 0x2, P6 ;  /* 0x0000000300137211 */ /* 0x000fe400030f16ff */
[----:B------:R3:W-:Y:S01]  /*5970*/  @P4 STG.E desc[UR14][R14.64], R42 ;  /* 0x0000002a0e004986 */ /* 0x0007e2000c10190e */
[C---:B--2---:R-:W-:Y:S01]  /*5980*/  LEA R12, P4, R24.reuse, R4, 0x2 ;  /* 0x00000004180c7211 */ /* 0x044fe200078810ff */
[----:B------:R-:W-:Y:S01]  /*5990*/  IMAD R0, R109, 0x4, R24 ;  /* 0x000000046d007824 */ /* 0x000fe200078e0218 */
[----:B------:R-:W-:Y:S01]  /*59a0*/  ISETP.LT.AND P2, PT, R63, R95, !P0 ;  /* 0x0000005f3f00720c */ /* 0x000fe20004741270 */
[----:B------:R2:W-:Y:S01]  /*59b0*/  @P5 STG.E desc[UR14][R18.64], R38 ;  /* 0x0000002612005986 */ /* 0x0005e2000c10190e */
[----:B------:R-:W-:Y:S01]  /*59c0*/  LEA.HI.X.SX32 R13, R24, R3, 0x2, P4 ;  /* 0x00000003180d7211 */ /* 0x000fe200020f16ff */
[----:B------:R-:W-:Y:S01]  /*59d0*/  IMAD R26, R109, 0x4, R0 ;  /* 0x000000046d1a7824 */ /* 0x000fe200078e0200 */
[----:B------:R-:W-:-:S02]  /*59e0*/  ISETP.LT.AND P3, PT, R62, R95, !P0 ;  /* 0x0000005f3e00720c */ /* 0x000fc40004761270 */
[-C--:B-1----:R-:W-:Y:S01]  /*59f0*/  LEA R10, P5, R0, R4.reuse, 0x2 ;  /* 0x00000004000a7211 */ /* 0x082fe200078a10ff */
[----:B------:R-:W-:Y:S01]  /*5a00*/  @P1 STG.E desc[UR14][R12.64], R43 ;  /* 0x0000002b0c001986 */ /* 0x000fe2000c10190e */
[-C--:B------:R-:W-:Y:S02]  /*5a10*/  LEA R24, P1, R26, R4.reuse, 0x2 ;  /* 0x000000041a187211 */ /* 0x080fe400078210ff */
[----:B------:R-:W-:Y:S01]  /*5a20*/  LEA.HI.X.SX32 R11, R0, R3, 0x2, P5 ;  /* 0x00000003000b7211 */ /* 0x000fe200028f16ff */
[----:B------:R-:W-:Y:S01]  /*5a30*/  IMAD R0, R109, 0x4, R26 ;  /* 0x000000046d007824 */ /* 0x000fe200078e021a */
[----:B------:R-:W-:Y:S02]  /*5a40*/  ISETP.LT.AND P6, PT, R61, R95, !P0 ;  /* 0x0000005f3d00720c */ /* 0x000fe400047c1270 */
[----:B------:R-:W-:Y:S01]  /*5a50*/  LEA.HI.X.SX32 R25, R26, R3, 0x2, P1 ;  /* 0x000000031a197211 */ /* 0x000fe200008f16ff */
[----:B---3--:R-:W-:Y:S01]  /*5a60*/  IMAD R14, R109, 0x4, R0 ;  /* 0x000000046d0e7824 */ /* 0x008fe200078e0200 */
[----:B--2---:R-:W-:Y:S01]  /*5a70*/  LEA R18, P5, R0, R4, 0x2 ;  /* 0x0000000400127211 */ /* 0x004fe200078a10ff */
[----:B------:R1:W-:Y:S01]  /*5a80*/  @P2 STG.E desc[UR14][R10.64], R39 ;  /* 0x000000270a002986 */ /* 0x0003e2000c10190e */
[----:B------:R-:W-:-:S02]  /*5a90*/  ISETP.LT.AND P4, PT, R60, R95, !P0 ;  /* 0x0000005f3c00720c */ /* 0x000fc40004781270 */
[----:B------:R-:W-:Y:S01]  /*5aa0*/  LEA.HI.X.SX32 R19, R0, R3, 0x2, P5 ;  /* 0x0000000300137211 */ /* 0x000fe200028f16ff */
[----:B------:R2:W-:Y:S01]  /*5ab0*/  @P3 STG.E desc[UR14][R24.64], R48 ;  /* 0x0000003018003986 */ /* 0x0005e2000c10190e */
[C---:B------:R-:W-:Y:S01]  /*5ac0*/  LEA R26, P3, R14.reuse, R4, 0x2 ;  /* 0x000000040e1a7211 */ /* 0x040fe200078610ff */
[----:B------:R-:W-:Y:S01]  /*5ad0*/  IMAD R0, R109, 0x4, R14 ;  /* 0x000000046d007824 */ /* 0x000fe200078e020e */
[----:B------:R-:W-:Y:S01]  /*5ae0*/  ISETP.LT.AND P2, PT, R23, R95, !P0 ;  /* 0x0000005f1700720c */ /* 0x000fe20004741270 */
[----:B------:R3:W-:Y:S01]  /*5af0*/  @P6 STG.E desc[UR14][R18.64], R44 ;  /* 0x0000002c12006986 */ /* 0x0007e2000c10190e */
[----:B------:R-:W-:Y:S02]  /*5b00*/  LEA.HI.X.SX32 R27, R14, R3, 0x2, P3 ;  /* 0x000000030e1b7211 */ /* 0x000fe400018f16ff */
[-C--:B------:R-:W-:Y:S01]  /*5b10*/  ISETP.LT.AND P1, PT, R22, R95.reuse, !P0 ;  /* 0x0000005f1600720c */ /* 0x080fe20004721270 */
[----:B------:R-:W4:Y:S01]  /*5b20*/  LDS.128 R12, [R2+UR7+0x1000] ;  /* 0x00100007020c7984 */ /* 0x000f220008000c00 */
[----:B------:R-:W-:-:S02]  /*5b30*/  ISETP.LT.AND P5, PT, R21, R95, !P0 ;  /* 0x0000005f1500720c */ /* 0x000fc400047a1270 */
[----:B------:R-:W-:Y:S01]  /*5b40*/  ISETP.LT.AND P3, PT, R20, R95, !P0 ;  /* 0x0000005f1400720c */ /* 0x000fe20004761270 */
[C---:B------:R-:W-:Y:S01]  /*5b50*/  IMAD R28, R109.reuse, 0x4, R0 ;  /* 0x000000046d1c7824 */ /* 0x040fe200078e0200 */
[CC--:B-1----:R-:W-:Y:S01]  /*5b60*/  LEA R10, P6, R0.reuse, R4.reuse, 0x2 ;  /* 0x00000004000a7211 */ /* 0x0c2fe200078c10ff */
[----:B------:R-:W1:Y:S03]  /*5b70*/  LDS.128 R20, [R106+UR7+0x1000] ;  /* 0x001000076a147984 */ /* 0x000e660008000c00 */
[----:B------:R-:W-:Y:S01]  /*5b80*/  LEA.HI.X.SX32 R11, R0, R3, 0x2, P6 ;  /* 0x00000003000b7211 */ /* 0x000fe200030f16ff */
[----:B------:R5:W-:Y:S01]  /*5b90*/  @P4 STG.E desc[UR14][R26.64], R49 ;  /* 0x000000311a004986 */ /* 0x000be2000c10190e */
[----:B------:R-:W-:Y:S01]  /*5ba0*/  IMAD R0, R109, 0x4, R28 ;  /* 0x000000046d007824 */ /* 0x000fe200078e021c */
[----:B--2---:R-:W-:-:S04]  /*5bb0*/  LEA R24, P4, R28, R4, 0x2 ;  /* 0x000000041c187211 */ /* 0x004fc800078810ff */
[-C--:B---3--:R-:W-:Y:S02]  /*5bc0*/  LEA R18, P6, R0, R4.reuse, 0x2 ;  /* 0x0000000400127211 */ /* 0x088fe400078c10ff */
[-C--:B------:R-:W-:Y:S01]  /*5bd0*/  LEA.HI.X.SX32 R25, R28, R3.reuse, 0x2, P4 ;  /* 0x000000031c197211 */ /* 0x080fe200020f16ff */
[C---:B------:R-:W-:Y:S01]  /*5be0*/  IMAD R28, R109.reuse, 0x4, R0 ;  /* 0x000000046d1c7824 */ /* 0x040fe200078e0200 */
[----:B------:R-:W-:Y:S01]  /*5bf0*/  LEA.HI.X.SX32 R19, R0, R3, 0x2, P6 ;  /* 0x0000000300137211 */ /* 0x000fe200030f16ff */
[----:B------:R2:W-:Y:S02]  /*5c00*/  @P2 STG.E desc[UR14][R10.64], R45 ;  /* 0x0000002d0a002986 */ /* 0x0005e4000c10190e */
[C---:B------:R-:W-:Y:S02]  /*5c10*/  IMAD R0, R109.reuse, 0x4, R28 ;  /* 0x000000046d007824 */ /* 0x040fe400078e021c */
[----:B------:R-:W-:Y:S01]  /*5c20*/  @P1 STG.E desc[UR14][R24.64], R50 ;  /* 0x0000003218001986 */ /* 0x000fe2000c10190e */
[----:B-----5:R-:W-:Y:S01]  /*5c30*/  LEA R26, P1, R28, R4, 0x2 ;  /* 0x000000041c1a7211 */ /* 0x020fe200078210ff */
[----:B------:R-:W-:-:S03]  /*5c40*/  IMAD R2, R109, 0x4, R0 ;  /* 0x000000046d027824 */ /* 0x000fc600078e0200 */
[----:B------:R-:W-:Y:S02]  /*5c50*/  LEA.HI.X.SX32 R27, R28, R3, 0x2, P1 ;  /* 0x000000031c1b7211 */ /* 0x000fe400008f16ff */
[C---:B--2---:R-:W-:Y:S01]  /*5c60*/  LEA R10, P6, R0.reuse, R4, 0x2 ;  /* 0x00000004000a7211 */ /* 0x044fe200078c10ff */
[----:B------:R2:W-:Y:S01]  /*5c70*/  @P5 STG.E desc[UR14][R18.64], R46 ;  /* 0x0000002e12005986 */ /* 0x0005e2000c10190e */
[----:B------:R-:W-:Y:S02]  /*5c80*/  ISETP.LT.AND P4, PT, R7, R95, !P0 ;  /* 0x0000005f0700720c */ /* 0x000fe40004781270 */
[----:B------:R-:W-:Y:S01]  /*5c90*/  LEA.HI.X.SX32 R11, R0, R3, 0x2, P6 ;  /* 0x00000003000b7211 */ /* 0x000fe200030f16ff */
[----:B------:R-:W-:Y:S01]  /*5ca0*/  IMAD R0, R109, 0x4, R2 ;  /* 0x000000046d007824 */ /* 0x000fe200078e0202 */
[-C--:B------:R-:W-:Y:S01]  /*5cb0*/  ISETP.LT.AND P2, PT, R5, R95.reuse, !P0 ;  /* 0x0000005f0500720c */ /* 0x080fe20004741270 */
[----:B------:R3:W-:Y:S01]  /*5cc0*/  @P3 STG.E desc[UR14][R26.64], R51 ;  /* 0x000000331a003986 */ /* 0x0007e2000c10190e */
[----:B------:R-:W-:-:S02]  /*5cd0*/  ISETP.LT.AND P1, PT, R6, R95, !P0 ;  /* 0x0000005f0600720c */ /* 0x000fc40004721270 */
[-C--:B------:R-:W-:Y:S02]  /*5ce0*/  LEA R6, P3, R2, R4.reuse, 0x2 ;  /* 0x0000000402067211 */ /* 0x080fe400078610ff */
[----:B------:R-:W-:Y:S01]  /*5cf0*/  ISETP.LT.AND P5, PT, R16, R95, !P0 ;  /* 0x0000005f1000720c */ /* 0x000fe200047a1270 */
[C---:B--2---:R-:W-:Y:S01]  /*5d00*/  IMAD R18, R109.reuse, 0x4, R0 ;  /* 0x000000046d127824 */ /* 0x044fe200078e0200 */
[----:B------:R-:W-:Y:S02]  /*5d10*/  LEA R16, P6, R0, R4, 0x2 ;  /* 0x0000000400107211 */ /* 0x000fe400078c10ff */
[-C--:B------:R-:W-:Y:S01]  /*5d20*/  LEA.HI.X.SX32 R7, R2, R3.reuse, 0x2, P3 ;  /* 0x0000000302077211 */ /* 0x080fe200018f16ff */
[C---:B------:R-:W-:Y:S01]  /*5d30*/  IMAD R2, R109.reuse, 0x4, R18 ;  /* 0x000000046d027824 */ /* 0x040fe200078e0212 */
[----:B------:R-:W-:Y:S01]  /*5d40*/  LEA.HI.X.SX32 R17, R0, R3, 0x2, P6 ;  /* 0x0000000300117211 */ /* 0x000fe200030f16ff */
[----:B------:R2:W-:Y:S02]  /*5d50*/  @P4 STG.E desc[UR14][R10.64], R47 ;  /* 0x0000002f0a004986 */ /* 0x0005e4000c10190e */
[----:B------:R-:W-:-:S02]  /*5d60*/  IMAD R0, R109, 0x4, R2 ;  /* 0x000000046d007824 */ /* 0x000fc400078e0202 */
[----:B----4-:R4:W-:Y:S02]  /*5d70*/  @P2 STG.E desc[UR14][R6.64], R12 ;  /* 0x0000000c06002986 */ /* 0x0109e4000c10190e */
[----:B---3--:R-:W-:Y:S02]  /*5d80*/  IMAD R26, R109, 0x4, R0 ;  /* 0x000000046d1a7824 */ /* 0x008fe400078e0200 */
[----:B-1----:R1:W-:Y:S01]  /*5d90*/  @P1 STG.E desc[UR14][R16.64], R20 ;  /* 0x0000001410001986 */ /* 0x0023e2000c10190e */
[----:B------:R-:W-:Y:S02]  /*5da0*/  ISETP.LT.AND P4, PT, R8, R95, !P0 ;  /* 0x0000005f0800720c */ /* 0x000fe40004781270 */
[-C--:B--2---:R-:W-:Y:S02]  /*5db0*/  LEA R10, P1, R2, R4.reuse, 0x2 ;  /* 0x00000004020a7211 */ /* 0x084fe400078210ff */
[----:B------:R-:W-:Y:S02]  /*5dc0*/  LEA R8, P6, R18, R4, 0x2 ;  /* 0x0000000412087211 */ /* 0x000fe400078c10ff */
[----:B------:R-:W-:-:S02]  /*5dd0*/  LEA.HI.X.SX32 R11, R2, R3, 0x2, P1 ;  /* 0x00000003020b7211 */ /* 0x000fc400008f16ff */
[-C--:B----4-:R-:W-:Y:S01]  /*5de0*/  LEA R6, P1, R26, R4.reuse, 0x2 ;  /* 0x000000041a067211 */ /* 0x090fe200078210ff */
[----:B------:R-:W-:Y:S01]  /*5df0*/  IMAD R28, R109, 0x4, R26 ;  /* 0x000000046d1c7824 */ /* 0x000fe200078e021a */
[----:B------:R-:W-:Y:S02]  /*5e00*/  ISETP.LT.AND P3, PT, R97, R95, !P0 ;  /* 0x0000005f6100720c */ /* 0x000fe40004761270 */
[----:B------:R-:W-:Y:S02]  /*5e10*/  LEA.HI.X.SX32 R9, R18, R3, 0x2, P6 ;  /* 0x0000000312097211 */ /* 0x000fe400030f16ff */
[----:B------:R-:W-:Y:S02]  /*5e20*/  ISETP.LT.AND P2, PT, R98, R95, !P0 ;  /* 0x0000005f6200720c */ /* 0x000fe40004741270 */
[----:B------:R-:W-:Y:S02]  /*5e30*/  LEA R18, P6, R0, R4, 0x2 ;  /* 0x0000000400127211 */ /* 0x000fe400078c10ff */
[----:B------:R-:W-:-:S02]  /*5e40*/  LEA.HI.X.SX32 R7, R26, R3, 0x2, P1 ;  /* 0x000000031a077211 */ /* 0x000fc400008f16ff */
[-C--:B------:R-:W-:Y:S02]  /*5e50*/  ISETP.LT.AND P1, PT, R101, R95.reuse, !P0 ;  /* 0x0000005f6500720c */ /* 0x080fe40004721270 */
[----:B------:R-:W-:Y:S02]  /*5e60*/  ISETP.LT.AND P0, PT, R105, R95, !P0 ;  /* 0x0000005f6900720c */ /* 0x000fe40004701270 */
[-C--:B------:R-:W-:Y:S02]  /*5e70*/  LEA.HI.X.SX32 R19, R0, R3.reuse, 0x2, P6 ;  /* 0x0000000300137211 */ /* 0x080fe400030f16ff */
[C---:B------:R-:W-:Y:S01]  /*5e80*/  LEA R24, P6, R28.reuse, R4, 0x2 ;  /* 0x000000041c187211 */ /* 0x040fe200078c10ff */
[----:B------:R-:W-:Y:S01]  /*5e90*/  IMAD R109, R109, 0x4, R28 ;  /* 0x000000046d6d7824 */ /* 0x000fe200078e021c */
[----:B------:R1:W-:Y:S02]  /*5ea0*/  @P5 STG.E desc[UR14][R8.64], R13 ;  /* 0x0000000d08005986 */ /* 0x0003e4000c10190e */
[----:B------:R-:W-:-:S02]  /*5eb0*/  LEA.HI.X.SX32 R25, R28, R3, 0x2, P6 ;  /* 0x000000031c197211 */ /* 0x000fc400030f16ff */
[----:B------:R1:W-:Y:S01]  /*5ec0*/  @P4 STG.E desc[UR14][R10.64], R21 ;  /* 0x000000150a004986 */ /* 0x0003e2000c10190e */
[----:B------:R-:W-:-:S03]  /*5ed0*/  LEA R4, P6, R109, R4, 0x2 ;  /* 0x000000046d047211 */ /* 0x000fc600078c10ff */
[----:B------:R1:W-:Y:S04]  /*5ee0*/  @P3 STG.E desc[UR14][R18.64], R14 ;  /* 0x0000000e12003986 */ /* 0x0003e8000c10190e */
[----:B------:R1:W-:Y:S01]  /*5ef0*/  @P2 STG.E desc[UR14][R6.64], R22 ;  /* 0x0000001606002986 */ /* 0x0003e2000c10190e */
[----:B------:R-:W-:-:S03]  /*5f00*/  LEA.HI.X.SX32 R5, R109, R3, 0x2, P6 ;  /* 0x000000036d057211 */ /* 0x000fc600030f16ff */
[----:B------:R1:W-:Y:S01]  /*5f10*/  @P1 STG.E desc[UR14][R24.64], R15 ;  /* 0x0000000f18001986 */ /* 0x0003e2000c10190e */
[----:B------:R-:W-:Y:S05]  /*5f20*/  @!P0 EXIT ;  /* 0x000000000000894d */ /* 0x000fea0003800000 */
[----:B------:R-:W-:Y:S01]  /*5f30*/  STG.E desc[UR14][R4.64], R23 ;  /* 0x0000001704007986 */ /* 0x000fe2000c10190e */
[----:B------:R-:W-:Y:S05]  /*5f40*/  EXIT ;  /* 0x000000000000794d */ /* 0x000fea0003800000 */
.L_x_2:
[----:B------:R-:W-:-:S00]  /*5f50*/  BRA `(.L_x_2) ;  /* 0xfffffffc00fc7947 */ /* 0x000fc0000383ffff */
[----:B------:R-:W-:-:S00]  /*5f60*/  NOP ;  /* 0x0000000000007918 */ /* 0x000fc00000000000 */
        /* <DEDUP_REMOVED lines=9> */
.L_x_3:


//--------------------- .nv.shared.matmul_kernel  --------------------------
	.section	.nv.shared.matmul_kernel,"aw",@nobits
	.sectionflags	@""
	.align	16
	.zero		1024


//--------------------- .nv.shared.reserved.0     --------------------------
	.section	.nv.shared.reserved.0,"aw",@nobits
	.weak		__nv_reservedSMEM_offset_0_alias
	.size		__nv_reservedSMEM_offset_0_alias, 0, 0
	.other		__nv_reservedSMEM_offset_0_alias,@"STO_CUDA_RESERVED_SHARED STV_DEFAULT"
__nv_reservedSMEM_offset_0_alias:
	.zero		0


//--------------------- .nv.constant0.matmul_kernel --------------------------
	.section	.nv.constant0.matmul_kernel,"a",@progbits
	.sectionflags	@""
	.align	4
.nv.constant0.matmul_kernel:
	.zero		608


//--------------------- SYMBOLS --------------------------

	.type		.nv.reservedSmem.offset0,@object
	.size		.nv.reservedSmem.offset0,0x4
